// auto-generated by cutlass_sweep.gemm — config: {"arch": "sm_100", "cluster_m": 1, "cluster_n": 1, "dtype": "e5m2", "dtype_b": "e5m2", "layout": "nt", "stages": 0, "tile_k": 64, "tile_m": 128, "tile_n": 256}
#include "cutlass/cutlass.h"
#include "cutlass/gemm/collective/collective_builder.hpp"
#include "cutlass/gemm/device/gemm_universal_adapter.h"
#include "cutlass/gemm/kernel/gemm_universal.hpp"
#include "cutlass/epilogue/collective/collective_builder.hpp"

using ElemA = cutlass::float_e5m2_t;
using ElemB = cutlass::float_e5m2_t;
using ElemCD = cutlass::float_e5m2_t;
using Acc  = float;
using TileShape    = cute::Shape<cute::_128, cute::_256, cute::_64>;
using ClusterShape = cute::Shape<cute::_1, cute::_1, cute::_1>;

using CollectiveEpilogue = typename cutlass::epilogue::collective::CollectiveBuilder<
    cutlass::arch::Sm100, cutlass::arch::OpClassTensorOp,
    TileShape, ClusterShape,
    cutlass::epilogue::collective::EpilogueTileAuto,
    Acc, Acc,
    ElemCD, cutlass::layout::RowMajor, 128 / cutlass::sizeof_bits<ElemCD>::value,
    ElemCD, cutlass::layout::RowMajor, 128 / cutlass::sizeof_bits<ElemCD>::value,
    cutlass::epilogue::collective::EpilogueScheduleAuto
  >::CollectiveOp;

using CollectiveMainloop = typename cutlass::gemm::collective::CollectiveBuilder<
    cutlass::arch::Sm100, cutlass::arch::OpClassTensorOp,
    ElemA, cutlass::layout::RowMajor, 128 / cutlass::sizeof_bits<ElemA>::value,
    ElemB, cutlass::layout::ColumnMajor, 128 / cutlass::sizeof_bits<ElemB>::value,
    Acc,
    TileShape, ClusterShape,
    cutlass::gemm::collective::StageCountAutoCarveout<static_cast<int>(sizeof(typename CollectiveEpilogue::SharedStorage))>,
    cutlass::gemm::collective::KernelScheduleAuto
  >::CollectiveOp;

using GemmKernel = cutlass::gemm::kernel::GemmUniversal<
    cute::Shape<int,int,int,int>,
    CollectiveMainloop,
    CollectiveEpilogue
>;
using Gemm = cutlass::gemm::device::GemmUniversalAdapter<GemmKernel>;

// Force the device kernel symbol into the cubin without needing a host main.
auto* _anchor = &cutlass::device_kernel<GemmKernel>;


// ===== COMPILED SASS (sm_100a) =====

	.target	sm_100a

	.elftype	@"ET_EXEC"


//--------------------- .note.nv.tkinfo           --------------------------
	.section	.note.nv.tkinfo,"",@"SHT_NOTE"
	.sectionflags	@"SHF_NOTE_NV_TKINFO"
	.tkinfo
        /*0018*/ 	.word	0x00000002
        /*0030*/ 	.string	""
        /*0030*/ 	.string	"ptxas"
        /*0030*/ 	.string	"Cuda compilation tools, release 13.0, V13.0.88"
        /*0030*/ 	.string	"Build cuda_13.0.r13.0/compiler.36424714_0"
        /*0030*/ 	.string	"-arch sm_100a -m 64 "



//--------------------- .note.nv.cuinfo           --------------------------
	.section	.note.nv.cuinfo,"",@"SHT_NOTE"
	.sectionflags	@"SHF_NOTE_NV_CUINFO"
        /*0018*/ 	.short	0x0002
        /*001a*/ 	.short	0x0064
        /*001c*/ 	.short	0x0082
	.zero		2


//--------------------- .nv.info                  --------------------------
	.section	.nv.info,"",@"SHT_CUDA_INFO"
	.align	4


	//----- nvinfo : EIATTR_REGCOUNT
	.align		4
        /*0000*/ 	.byte	0x04, 0x2f
        /*0002*/ 	.short	(.L_20 - .L_19)
	.align		4
.L_19:
        /*0004*/ 	.word	index@(_ZN7cutlass13device_kernelINS_4gemm6kernel13GemmUniversalIN4cute5tupleIJiiiiEEENS1_10collective13CollectiveMmaINS1_35MainloopSm100TmaUmmaWarpSpecializedILi7ELi2ELi2ENS5_IJNS4_1CILi1EEESB_SB_EEEEENS5_IJNSA_ILi128EEENSA_ILi256EEENSA_ILi64EEEEEENS_12float_e5m2_tENS5_IJlSB_lEEESI_SJ_NS4_8TiledMMAINS4_8MMA_AtomIJNS4_10MMA_TraitsINS4_19SM100_MMA_F8F6F4_SSEJSI_SI_fSE_SF_NS4_17integral_constantINS4_4UMMA5MajorELSQ_0EEESR_NSO_INSP_7ScaleInELSS_0EEEST_EEEEEENS4_6LayoutISC_NS5_IJNSA_ILi0EEESX_SX_EEEEENS5_IJNS4_10UnderscoreES10_S10_EEEEENS4_13SM90_TMA_LOADENS4_14ComposedLayoutINS4_7SwizzleILi2ELi4ELi3EEENS4_18smem_ptr_flag_bitsILi8EEENSW_INS5_IJNSA_ILi8EEESG_EEENS5_IJSG_SB_EEEEEEEvNS4_8identityES13_S1D_vS1E_EENS_8epilogue10collective18CollectiveEpilogueINS1G_23Sm100TmaWarpSpecializedILi4ELi2ELi64ELb0ELb0EEEJSH_NS5_IJNSW_ISE_SB_EENSW_ISG_SB_EEEEESI_SJ_SI_SJ_NS1G_6fusion15FusionCallbacksIS1K_NS1O_17LinearCombinationISI_fSI_fLNS_15FloatRoundStyleE2EEESH_S1N_JEEENS4_5SM1004TMEM4LOAD26SM100_TMEM_LOAD_32dp32b64xES13_S1D_NS4_39AutoVectorizingCopyWithAssumedAlignmentILi128EEENS4_14SM90_TMA_STOREES1D_S1Z_S1Z_EEEvvEEEEvNT_6ParamsE)
        /*0008*/ 	.word	0x000000e0


	//----- nvinfo : EIATTR_FRAME_SIZE
	.align		4
.L_20:
        /*000c*/ 	.byte	0x04, 0x11
        /*000e*/ 	.short	(.L_22 - .L_21)
	.align		4
.L_21:
        /*0010*/ 	.word	index@($__internal_2_$__cuda_sm10x_tcgen05_guardrail_trap_unallocated_columns_being_dealloced)
        /*0014*/ 	.word	0x00000000


	//----- nvinfo : EIATTR_FRAME_SIZE
	.align		4
.L_22:
        /*0018*/ 	.byte	0x04, 0x11
        /*001a*/ 	.short	(.L_24 - .L_23)
	.align		4
.L_23:
        /*001c*/ 	.word	index@($__internal_1_$__cuda_sm10x_tcgen05_guardrail_trap_phase_invalid_during_alloc)
        /*0020*/ 	.word	0x00000000


	//----- nvinfo : EIATTR_FRAME_SIZE
	.align		4
.L_24:
        /*0024*/ 	.byte	0x04, 0x11
        /*0026*/ 	.short	(.L_26 - .L_25)
	.align		4
.L_25:
        /*0028*/ 	.word	index@($__internal_0_$__cuda_sm10x_tcgen05_guardrail_trap_col_being_dealloced_not_returned_by_alloc)
        /*002c*/ 	.word	0x00000000


	//----- nvinfo : EIATTR_FRAME_SIZE
	.align		4
.L_26:
        /*0030*/ 	.byte	0x04, 0x11
        /*0032*/ 	.short	(.L_28 - .L_27)
	.align		4
.L_27:
        /*0034*/ 	.word	index@(_ZN7cutlass13device_kernelINS_4gemm6kernel13GemmUniversalIN4cute5tupleIJiiiiEEENS1_10collective13CollectiveMmaINS1_35MainloopSm100TmaUmmaWarpSpecializedILi7ELi2ELi2ENS5_IJNS4_1CILi1EEESB_SB_EEEEENS5_IJNSA_ILi128EEENSA_ILi256EEENSA_ILi64EEEEEENS_12float_e5m2_tENS5_IJlSB_lEEESI_SJ_NS4_8TiledMMAINS4_8MMA_AtomIJNS4_10MMA_TraitsINS4_19SM100_MMA_F8F6F4_SSEJSI_SI_fSE_SF_NS4_17integral_constantINS4_4UMMA5MajorELSQ_0EEESR_NSO_INSP_7ScaleInELSS_0EEEST_EEEEEENS4_6LayoutISC_NS5_IJNSA_ILi0EEESX_SX_EEEEENS5_IJNS4_10UnderscoreES10_S10_EEEEENS4_13SM90_TMA_LOADENS4_14ComposedLayoutINS4_7SwizzleILi2ELi4ELi3EEENS4_18smem_ptr_flag_bitsILi8EEENSW_INS5_IJNSA_ILi8EEESG_EEENS5_IJSG_SB_EEEEEEEvNS4_8identityES13_S1D_vS1E_EENS_8epilogue10collective18CollectiveEpilogueINS1G_23Sm100TmaWarpSpecializedILi4ELi2ELi64ELb0ELb0EEEJSH_NS5_IJNSW_ISE_SB_EENSW_ISG_SB_EEEEESI_SJ_SI_SJ_NS1G_6fusion15FusionCallbacksIS1K_NS1O_17LinearCombinationISI_fSI_fLNS_15FloatRoundStyleE2EEESH_S1N_JEEENS4_5SM1004TMEM4LOAD26SM100_TMEM_LOAD_32dp32b64xES13_S1D_NS4_39AutoVectorizingCopyWithAssumedAlignmentILi128EEENS4_14SM90_TMA_STOREES1D_S1Z_S1Z_EEEvvEEEEvNT_6ParamsE)
        /*0038*/ 	.word	0x00000000


	//----- nvinfo : EIATTR_MIN_STACK_SIZE
	.align		4
.L_28:
        /*003c*/ 	.byte	0x04, 0x12
        /*003e*/ 	.short	(.L_30 - .L_29)
	.align		4
.L_29:
        /*0040*/ 	.word	index@(_ZN7cutlass13device_kernelINS_4gemm6kernel13GemmUniversalIN4cute5tupleIJiiiiEEENS1_10collective13CollectiveMmaINS1_35MainloopSm100TmaUmmaWarpSpecializedILi7ELi2ELi2ENS5_IJNS4_1CILi1EEESB_SB_EEEEENS5_IJNSA_ILi128EEENSA_ILi256EEENSA_ILi64EEEEEENS_12float_e5m2_tENS5_IJlSB_lEEESI_SJ_NS4_8TiledMMAINS4_8MMA_AtomIJNS4_10MMA_TraitsINS4_19SM100_MMA_F8F6F4_SSEJSI_SI_fSE_SF_NS4_17integral_constantINS4_4UMMA5MajorELSQ_0EEESR_NSO_INSP_7ScaleInELSS_0EEEST_EEEEEENS4_6LayoutISC_NS5_IJNSA_ILi0EEESX_SX_EEEEENS5_IJNS4_10UnderscoreES10_S10_EEEEENS4_13SM90_TMA_LOADENS4_14ComposedLayoutINS4_7SwizzleILi2ELi4ELi3EEENS4_18smem_ptr_flag_bitsILi8EEENSW_INS5_IJNSA_ILi8EEESG_EEENS5_IJSG_SB_EEEEEEEvNS4_8identityES13_S1D_vS1E_EENS_8epilogue10collective18CollectiveEpilogueINS1G_23Sm100TmaWarpSpecializedILi4ELi2ELi64ELb0ELb0EEEJSH_NS5_IJNSW_ISE_SB_EENSW_ISG_SB_EEEEESI_SJ_SI_SJ_NS1G_6fusion15FusionCallbacksIS1K_NS1O_17LinearCombinationISI_fSI_fLNS_15FloatRoundStyleE2EEESH_S1N_JEEENS4_5SM1004TMEM4LOAD26SM100_TMEM_LOAD_32dp32b64xES13_S1D_NS4_39AutoVectorizingCopyWithAssumedAlignmentILi128EEENS4_14SM90_TMA_STOREES1D_S1Z_S1Z_EEEvvEEEEvNT_6ParamsE)
        /*0044*/ 	.word	0x00000000
.L_30:


//--------------------- .nv.compat                --------------------------
	.section	.nv.compat,"",@"SHT_CUDA_COMPAT_INFO"
	.align	4
        /*0000*/ 	.byte	0x02, 0x09, 0x01, 0x00, 0x02, 0x02, 0x02, 0x00, 0x02, 0x05, 0x05, 0x00, 0x03, 0x07, 0x01, 0x01
        /*0010*/ 	.byte	0x02, 0x03, 0x01, 0x00, 0x02, 0x06, 0x01, 0x00, 0x04, 0x0b, 0x08, 0x00, 0x09, 0x00, 0x00, 0x00
        /*0020*/ 	.byte	0x00, 0x00, 0x00, 0x00


//--------------------- .nv.info._ZN7cutlass13device_kernelINS_4gemm6kernel13GemmUniversalIN4cute5tupleIJiiiiEEENS1_10collective13CollectiveMmaINS1_35MainloopSm100TmaUmmaWarpSpecializedILi7ELi2ELi2ENS5_IJNS4_1CILi1EEESB_SB_EEEEENS5_IJNSA_ILi128EEENSA_ILi256EEENSA_ILi64EEEEEENS_12float_e5m2_tENS5_IJlSB_lEEESI_SJ_NS4_8TiledMMAINS4_8MMA_AtomIJNS4_10MMA_TraitsINS4_19SM100_MMA_F8F6F4_SSEJSI_SI_fSE_SF_NS4_17integral_constantINS4_4UMMA5MajorELSQ_0EEESR_NSO_INSP_7ScaleInELSS_0EEEST_EEEEEENS4_6LayoutISC_NS5_IJNSA_ILi0EEESX_SX_EEEEENS5_IJNS4_10UnderscoreES10_S10_EEEEENS4_13SM90_TMA_LOADENS4_14ComposedLayoutINS4_7SwizzleILi2ELi4ELi3EEENS4_18smem_ptr_flag_bitsILi8EEENSW_INS5_IJNSA_ILi8EEESG_EEENS5_IJSG_SB_EEEEEEEvNS4_8identityES13_S1D_vS1E_EENS_8epilogue10collective18CollectiveEpilogueINS1G_23Sm100TmaWarpSpecializedILi4ELi2ELi64ELb0ELb0EEEJSH_NS5_IJNSW_ISE_SB_EENSW_ISG_SB_EEEEESI_SJ_SI_SJ_NS1G_6fusion15FusionCallbacksIS1K_NS1O_17LinearCombinationISI_fSI_fLNS_15FloatRoundStyleE2EEESH_S1N_JEEENS4_5SM1004TMEM4LOAD26SM100_TMEM_LOAD_32dp32b64xES13_S1D_NS4_39AutoVectorizingCopyWithAssumedAlignmentILi128EEENS4_14SM90_TMA_STOREES1D_S1Z_S1Z_EEEvvEEEEvNT_6ParamsE --------------------------
	.section	.nv.info._ZN7cutlass13device_kernelINS_4gemm6kernel13GemmUniversalIN4cute5tupleIJiiiiEEENS1_10collective13CollectiveMmaINS1_35MainloopSm100TmaUmmaWarpSpecializedILi7ELi2ELi2ENS5_IJNS4_1CILi1EEESB_SB_EEEEENS5_IJNSA_ILi128EEENSA_ILi256EEENSA_ILi64EEEEEENS_12float_e5m2_tENS5_IJlSB_lEEESI_SJ_NS4_8TiledMMAINS4_8MMA_AtomIJNS4_10MMA_TraitsINS4_19SM100_MMA_F8F6F4_SSEJSI_SI_fSE_SF_NS4_17integral_constantINS4_4UMMA5MajorELSQ_0EEESR_NSO_INSP_7ScaleInELSS_0EEEST_EEEEEENS4_6LayoutISC_NS5_IJNSA_ILi0EEESX_SX_EEEEENS5_IJNS4_10UnderscoreES10_S10_EEEEENS4_13SM90_TMA_LOADENS4_14ComposedLayoutINS4_7SwizzleILi2ELi4ELi3EEENS4_18smem_ptr_flag_bitsILi8EEENSW_INS5_IJNSA_ILi8EEESG_EEENS5_IJSG_SB_EEEEEEEvNS4_8identityES13_S1D_vS1E_EENS_8epilogue10collective18CollectiveEpilogueINS1G_23Sm100TmaWarpSpecializedILi4ELi2ELi64ELb0ELb0EEEJSH_NS5_IJNSW_ISE_SB_EENSW_ISG_SB_EEEEESI_SJ_SI_SJ_NS1G_6fusion15FusionCallbacksIS1K_NS1O_17LinearCombinationISI_fSI_fLNS_15FloatRoundStyleE2EEESH_S1N_JEEENS4_5SM1004TMEM4LOAD26SM100_TMEM_LOAD_32dp32b64xES13_S1D_NS4_39AutoVectorizingCopyWithAssumedAlignmentILi128EEENS4_14SM90_TMA_STOREES1D_S1Z_S1Z_EEEvvEEEEvNT_6ParamsE,"",@"SHT_CUDA_INFO"
	.sectionflags	@""
	.align	4


	//----- nvinfo : EIATTR_CUDA_API_VERSION
	.align		4
        /*0000*/ 	.byte	0x04, 0x37
        /*0002*/ 	.short	(.L_32 - .L_31)
.L_31:
        /*0004*/ 	.word	0x00000082


	//----- nvinfo : EIATTR_KPARAM_INFO
	.align		4
.L_32:
        /*0008*/ 	.byte	0x04, 0x17
        /*000a*/ 	.short	(.L_34 - .L_33)
.L_33:
        /*000c*/ 	.word	0x00000000
        /*0010*/ 	.short	0x0000
        /*0012*/ 	.short	0x0000
        /*0014*/ 	.byte	0x00, 0xf0, 0x01, 0x20


	//----- nvinfo : EIATTR_AT_ENTRY_FRAGMENTS
	.align		4
.L_34:
        /*0018*/ 	.byte	0x04, 0x4f
        /*001a*/ 	.short	(.L_36 - .L_35)


	//   ....[0]....
.L_35:
        /*001c*/ 	.word	0x00000006


	//----- nvinfo : EIATTR_RESERVED_SMEM_USED
	.align		4
.L_36:
        /*0020*/ 	.byte	0x01, 0x41
	.zero		2


	//----- nvinfo : EIATTR_SPARSE_MMA_MASK
	.align		4
        /*0024*/ 	.byte	0x03, 0x50
        /*0026*/ 	.short	0x0000


	//----- nvinfo : EIATTR_TCGEN05_1CTA_USED
	.align		4
        /*0028*/ 	.byte	0x01, 0x51
	.zero		2


	//----- nvinfo : EIATTR_MAXREG_COUNT
	.align		4
        /*002c*/ 	.byte	0x03, 0x1b
        /*002e*/ 	.short	0x00ff


	//----- nvinfo : EIATTR_NUM_BARRIERS
	.align		4
        /*0030*/ 	.byte	0x02, 0x4c
        /*0032*/ 	.byte	0x07
	.zero		1


	//----- nvinfo : EIATTR_EXTERNS
	.align		4
        /*0034*/ 	.byte	0x04, 0x0f
        /*0036*/ 	.short	(.L_38 - .L_37)


	//   ....[0]....
	.align		4
.L_37:
        /*0038*/ 	.word	index@(__assertfail)


	//----- nvinfo : EIATTR_MERCURY_ISA_VERSION
	.align		4
.L_38:
        /*003c*/ 	.byte	0x03, 0x5f
        /*003e*/ 	.short	0x0101


	//----- nvinfo : EIATTR_INT_WARP_WIDE_INSTR_OFFSETS
	.align		4
        /*0040*/ 	.byte	0x04, 0x31
        /*0042*/ 	.short	(.L_40 - .L_39)


	//   ....[0]....
.L_39:
        /*0044*/ 	.word	0x00001e00


	//   ....[1]....
        /*0048*/ 	.word	0x00003800


	//   ....[2]....
        /*004c*/ 	.word	0x00003820


	//   ....[3]....
        /*0050*/ 	.word	0x00003850


	//   ....[4]....
        /*0054*/ 	.word	0x00004190


	//   ....[5]....
        /*0058*/ 	.word	0x00004200


	//   ....[6]....
        /*005c*/ 	.word	0x000042e0


	//   ....[7]....
        /*0060*/ 	.word	0x00004360


	//   ....[8]....
        /*0064*/ 	.word	0x00004470


	//   ....[9]....
        /*0068*/ 	.word	0x00004500


	//   ....[10]....
        /*006c*/ 	.word	0x000046e0


	//   ....[11]....
        /*0070*/ 	.word	0x00004840


	//----- nvinfo : EIATTR_COOP_GROUP_MASK_REGIDS
	.align		4
.L_40:
        /*0074*/ 	.byte	0x04, 0x29
        /*0076*/ 	.short	(.L_42 - .L_41)


	//   ....[0]....
.L_41:
        /*0078*/ 	.word	0xffffffff


	//   ....[1]....
        /*007c*/ 	.word	0xffffffff


	//   ....[2]....
        /*0080*/ 	.word	0xffffffff


	//   ....[3]....
        /*0084*/ 	.word	0xffffffff


	//   ....[4]....
        /*0088*/ 	.word	0xffffffff


	//   ....[5]....
        /*008c*/ 	.word	0xffffffff


	//   ....[6]....
        /*0090*/ 	.word	0xffffffff


	//   ....[7]....
        /*0094*/ 	.word	0xffffffff


	//   ....[8]....
        /*0098*/ 	.word	0xffffffff


	//   ....[9]....
        /*009c*/ 	.word	0xffffffff


	//   ....[10]....
        /*00a0*/ 	.word	0xffffffff


	//   ....[11]....
        /*00a4*/ 	.word	0xffffffff


	//   ....[12]....
        /*00a8*/ 	.word	0xffffffff


	//----- nvinfo : EIATTR_COOP_GROUP_INSTR_OFFSETS
	.align		4
.L_42:
        /*00ac*/ 	.byte	0x04, 0x28
        /*00ae*/ 	.short	(.L_44 - .L_43)


	//   ....[0]....
.L_43:
        /*00b0*/ 	.word	0x00000090


	//   ....[1]....
        /*00b4*/ 	.word	0x000004d0


	//   ....[2]....
        /*00b8*/ 	.word	0x000006a0


	//   ....[3]....
        /*00bc*/ 	.word	0x00000840


	//   ....[4]....
        /*00c0*/ 	.word	0x00000940


	//   ....[5]....
        /*00c4*/ 	.word	0x00000ab0


	//   ....[6]....
        /*00c8*/ 	.word	0x00000c10


	//   ....[7]....
        /*00cc*/ 	.word	0x00001ce0


	//   ....[8]....
        /*00d0*/ 	.word	0x00002c70


	//   ....[9]....
        /*00d4*/ 	.word	0x00002e80


	//   ....[10]....
        /*00d8*/ 	.word	0x00002eb0


	//   ....[11]....
        /*00dc*/ 	.word	0x000036e0


	//   ....[12]....
        /*00e0*/ 	.word	0x00003910


	//----- nvinfo : EIATTR_VRC_CTA_INIT_COUNT
	.align		4
.L_44:
        /*00e4*/ 	.byte	0x02, 0x4a
        /*00e6*/ 	.byte	0x80
	.zero		1


	//----- nvinfo : EIATTR_SYSCALL_OFFSETS
	.align		4
        /*00e8*/ 	.byte	0x04, 0x46
        /*00ea*/ 	.short	(.L_46 - .L_45)


	//   ....[0]....
.L_45:
        /*00ec*/ 	.word	0x000052b0


	//   ....[1]....
        /*00f0*/ 	.word	0x000053f0


	//   ....[2]....
        /*00f4*/ 	.word	0x00005c50


	//   ....[3]....
        /*00f8*/ 	.word	0x00007270


	//   ....[4]....
        /*00fc*/ 	.word	0x00008820


	//   ....[5]....
        /*0100*/ 	.word	0x00009df0


	//----- nvinfo : EIATTR_MBARRIER_INSTR_OFFSETS
	.align		4
.L_46:
        /*0104*/ 	.byte	0x04, 0x39
        /*0106*/ 	.short	(.L_48 - .L_47)


	//   ....[0]....
.L_47:
        /*0108*/ 	.word	0x000005b0
        /*010c*/ 	.word	0x000000ff
        /*0110*/ 	.word	0x00000000
        /*0114*/ 	.short	0x0100
        /*0116*/ 	.byte	0x05
	.zero		1


	//   ....[1]....
        /*0118*/ 	.word	0x000005c0
        /*011c*/ 	.word	0x000000ff
        /*0120*/ 	.word	0x00000038
        /*0124*/ 	.short	0x0100
        /*0126*/ 	.byte	0x05
	.zero		1


	//   ....[2]....
        /*0128*/ 	.word	0x000005d0
        /*012c*/ 	.word	0x000000ff
        /*0130*/ 	.word	0x00000008
        /*0134*/ 	.short	0x0100
        /*0136*/ 	.byte	0x05
	.zero		1


	//   ....[3]....
        /*0138*/ 	.word	0x000005e0
        /*013c*/ 	.word	0x000000ff
        /*0140*/ 	.word	0x00000040
        /*0144*/ 	.short	0x0100
        /*0146*/ 	.byte	0x05
	.zero		1


	//   ....[4]....
        /*0148*/ 	.word	0x000005f0
        /*014c*/ 	.word	0x000000ff
        /*0150*/ 	.word	0x00000010
        /*0154*/ 	.short	0x0100
        /*0156*/ 	.byte	0x05
	.zero		1


	//   ....[5]....
        /*0158*/ 	.word	0x00000600
        /*015c*/ 	.word	0x000000ff
        /*0160*/ 	.word	0x00000048
        /*0164*/ 	.short	0x0100
        /*0166*/ 	.byte	0x05
	.zero		1


	//   ....[6]....
        /*0168*/ 	.word	0x00000610
        /*016c*/ 	.word	0x000000ff
        /*0170*/ 	.word	0x00000018
        /*0174*/ 	.short	0x0100
        /*0176*/ 	.byte	0x05
	.zero		1


	//   ....[7]....
        /*0178*/ 	.word	0x00000620
        /*017c*/ 	.word	0x000000ff
        /*0180*/ 	.word	0x00000050
        /*0184*/ 	.short	0x0100
        /*0186*/ 	.byte	0x05
	.zero		1


	//   ....[8]....
        /*0188*/ 	.word	0x00000630
        /*018c*/ 	.word	0x000000ff
        /*0190*/ 	.word	0x00000020
        /*0194*/ 	.short	0x0100
        /*0196*/ 	.byte	0x05
	.zero		1


	//   ....[9]....
        /*0198*/ 	.word	0x00000640
        /*019c*/ 	.word	0x000000ff
        /*01a0*/ 	.word	0x00000058
        /*01a4*/ 	.short	0x0100
        /*01a6*/ 	.byte	0x05
	.zero		1


	//   ....[10]....
        /*01a8*/ 	.word	0x00000650
        /*01ac*/ 	.word	0x000000ff
        /*01b0*/ 	.word	0x00000028
        /*01b4*/ 	.short	0x0100
        /*01b6*/ 	.byte	0x05
	.zero		1


	//   ....[11]....
        /*01b8*/ 	.word	0x00000660
        /*01bc*/ 	.word	0x000000ff
        /*01c0*/ 	.word	0x00000060
        /*01c4*/ 	.short	0x0100
        /*01c6*/ 	.byte	0x05
	.zero		1


	//   ....[12]....
        /*01c8*/ 	.word	0x00000670
        /*01cc*/ 	.word	0x000000ff
        /*01d0*/ 	.word	0x00000030
        /*01d4*/ 	.short	0x0100
        /*01d6*/ 	.byte	0x05
	.zero		1


	//   ....[13]....
        /*01d8*/ 	.word	0x00000680
        /*01dc*/ 	.word	0x000000ff
        /*01e0*/ 	.word	0x00000068
        /*01e4*/ 	.short	0x0100
        /*01e6*/ 	.byte	0x05
	.zero		1


	//   ....[14]....
        /*01e8*/ 	.word	0x000007b0
        /*01ec*/ 	.word	0x000000ff
        /*01f0*/ 	.word	0x00000070
        /*01f4*/ 	.short	0x0100
        /*01f6*/ 	.byte	0x07
	.zero		1


	//   ....[15]....
        /*01f8*/ 	.word	0x000007c0
        /*01fc*/ 	.word	0x000000ff
        /*0200*/ 	.word	0x00000090
        /*0204*/ 	.short	0x0100
        /*0206*/ 	.byte	0x07
	.zero		1


	//   ....[16]....
        /*0208*/ 	.word	0x000007d0
        /*020c*/ 	.word	0x000000ff
        /*0210*/ 	.word	0x00000078
        /*0214*/ 	.short	0x0100
        /*0216*/ 	.byte	0x07
	.zero		1


	//   ....[17]....
        /*0218*/ 	.word	0x000007e0
        /*021c*/ 	.word	0x000000ff
        /*0220*/ 	.word	0x00000098
        /*0224*/ 	.short	0x0100
        /*0226*/ 	.byte	0x07
	.zero		1


	//   ....[18]....
        /*0228*/ 	.word	0x000007f0
        /*022c*/ 	.word	0x000000ff
        /*0230*/ 	.word	0x00000080
        /*0234*/ 	.short	0x0100
        /*0236*/ 	.byte	0x07
	.zero		1


	//   ....[19]....
        /*0238*/ 	.word	0x00000800
        /*023c*/ 	.word	0x000000ff
        /*0240*/ 	.word	0x000000a0
        /*0244*/ 	.short	0x0100
        /*0246*/ 	.byte	0x07
	.zero		1


	//   ....[20]....
        /*0248*/ 	.word	0x00000810
        /*024c*/ 	.word	0x000000ff
        /*0250*/ 	.word	0x00000088
        /*0254*/ 	.short	0x0100
        /*0256*/ 	.byte	0x07
	.zero		1


	//   ....[21]....
        /*0258*/ 	.word	0x00000820
        /*025c*/ 	.word	0x000000ff
        /*0260*/ 	.word	0x000000a8
        /*0264*/ 	.short	0x0100
        /*0266*/ 	.byte	0x07
	.zero		1


	//   ....[22]....
        /*0268*/ 	.word	0x00000910
        /*026c*/ 	.word	0x000000ff
        /*0270*/ 	.word	0x000000b0
        /*0274*/ 	.short	0x0100
        /*0276*/ 	.byte	0x05
	.zero		1


	//   ....[23]....
        /*0278*/ 	.word	0x00000920
        /*027c*/ 	.word	0x000000ff
        /*0280*/ 	.word	0x000000b8
        /*0284*/ 	.short	0x0100
        /*0286*/ 	.byte	0x05
	.zero		1


	//   ....[24]....
        /*0288*/ 	.word	0x00000a60
        /*028c*/ 	.word	0x000000ff
        /*0290*/ 	.word	0x000000c0
        /*0294*/ 	.short	0x0100
        /*0296*/ 	.byte	0x05
	.zero		1


	//   ....[25]....
        /*0298*/ 	.word	0x00000a70
        /*029c*/ 	.word	0x000000ff
        /*02a0*/ 	.word	0x000000d0
        /*02a4*/ 	.short	0x0100
        /*02a6*/ 	.byte	0x05
	.zero		1


	//   ....[26]....
        /*02a8*/ 	.word	0x00000a80
        /*02ac*/ 	.word	0x000000ff
        /*02b0*/ 	.word	0x000000c8
        /*02b4*/ 	.short	0x0100
        /*02b6*/ 	.byte	0x05
	.zero		1


	//   ....[27]....
        /*02b8*/ 	.word	0x00000a90
        /*02bc*/ 	.word	0x000000ff
        /*02c0*/ 	.word	0x000000d8
        /*02c4*/ 	.short	0x0100
        /*02c6*/ 	.byte	0x05
	.zero		1


	//   ....[28]....
        /*02c8*/ 	.word	0x00000bc0
        /*02cc*/ 	.word	0x000000ff
        /*02d0*/ 	.word	0x000000e0
        /*02d4*/ 	.short	0x0100
        /*02d6*/ 	.byte	0x07
	.zero		1


	//   ....[29]....
        /*02d8*/ 	.word	0x00000bd0
        /*02dc*/ 	.word	0x000000ff
        /*02e0*/ 	.word	0x000000f0
        /*02e4*/ 	.short	0x0100
        /*02e6*/ 	.byte	0x07
	.zero		1


	//   ....[30]....
        /*02e8*/ 	.word	0x00000be0
        /*02ec*/ 	.word	0x000000ff
        /*02f0*/ 	.word	0x000000e8
        /*02f4*/ 	.short	0x0100
        /*02f6*/ 	.byte	0x07
	.zero		1


	//   ....[31]....
        /*02f8*/ 	.word	0x00000bf0
        /*02fc*/ 	.word	0x000000ff
        /*0300*/ 	.word	0x000000f8
        /*0304*/ 	.short	0x0100
        /*0306*/ 	.byte	0x07
	.zero		1


	//   ....[32]....
        /*0308*/ 	.word	0x00000ce0
        /*030c*/ 	.word	0x000000ff
        /*0310*/ 	.word	0x00000100
        /*0314*/ 	.short	0x0100
        /*0316*/ 	.byte	0x05
	.zero		1


	//   ....[33]....
        /*0318*/ 	.word	0x00000cf0
        /*031c*/ 	.word	0x000000ff
        /*0320*/ 	.word	0x00000110
        /*0324*/ 	.short	0x0100
        /*0326*/ 	.byte	0x05
	.zero		1


	//   ....[34]....
        /*0328*/ 	.word	0x00000d00
        /*032c*/ 	.word	0x000000ff
        /*0330*/ 	.word	0x00000108
        /*0334*/ 	.short	0x0100
        /*0336*/ 	.byte	0x05
	.zero		1


	//   ....[35]....
        /*0338*/ 	.word	0x00000d10
        /*033c*/ 	.word	0x000000ff
        /*0340*/ 	.word	0x00000118
        /*0344*/ 	.short	0x0100
        /*0346*/ 	.byte	0x05
	.zero		1


	//   ....[36]....
        /*0348*/ 	.word	0x000015e0
        /*034c*/ 	.word	0x00000003
        /*0350*/ 	.word	0x00000110
        /*0354*/ 	.short	0x010a
        /*0356*/ 	.byte	0xff
	.zero		1


	//   ....[37]....
        /*0358*/ 	.word	0x00001610
        /*035c*/ 	.word	0x00000003
        /*0360*/ 	.word	0x00000100
        /*0364*/ 	.short	0x0101
        /*0366*/ 	.byte	0xff
	.zero		1


	//   ....[38]....
        /*0368*/ 	.word	0x000016e0
        /*036c*/ 	.word	0x000000ff
        /*0370*/ 	.word	0x00000038
        /*0374*/ 	.short	0x010a
        /*0376*/ 	.byte	0x08
	.zero		1


	//   ....[39]....
        /*0378*/ 	.word	0x00001780
        /*037c*/ 	.word	0x000000ff
        /*0380*/ 	.word	0x00000038
        /*0384*/ 	.short	0x010a
        /*0386*/ 	.byte	0x21
	.zero		1


	//   ....[40]....
        /*0388*/ 	.word	0x000018d0
        /*038c*/ 	.word	0x000000ff
        /*0390*/ 	.word	0x00000038
        /*0394*/ 	.short	0x010a
        /*0396*/ 	.byte	0x08
	.zero		1


	//   ....[41]....
        /*0398*/ 	.word	0x000019e0
        /*039c*/ 	.word	0x000000ff
        /*03a0*/ 	.word	0x000000b8
        /*03a4*/ 	.short	0x0101
        /*03a6*/ 	.byte	0x04
	.zero		1


	//   ....[42]....
        /*03a8*/ 	.word	0x00001a00
        /*03ac*/ 	.word	0x000000ff
        /*03b0*/ 	.word	0x00000038
        /*03b4*/ 	.short	0x010a
        /*03b6*/ 	.byte	0x08
	.zero		1


	//   ....[43]....
        /*03b8*/ 	.word	0x00001a80
        /*03bc*/ 	.word	0x000000ff
        /*03c0*/ 	.word	0x00000038
        /*03c4*/ 	.short	0x010a
        /*03c6*/ 	.byte	0x11
	.zero		1


	//   ....[44]....
        /*03c8*/ 	.word	0x00001bd0
        /*03cc*/ 	.word	0x000000ff
        /*03d0*/ 	.word	0x00000038
        /*03d4*/ 	.short	0x010a
        /*03d6*/ 	.byte	0x08
	.zero		1


	//   ....[45]....
        /*03d8*/ 	.word	0x00001d10
        /*03dc*/ 	.word	0x00000002
        /*03e0*/ 	.word	0x000000c0
        /*03e4*/ 	.short	0x010a
        /*03e6*/ 	.byte	0xff
	.zero		1


	//   ....[46]....
        /*03e8*/ 	.word	0x00001dd0
        /*03ec*/ 	.word	0x00000002
        /*03f0*/ 	.word	0x00000000
        /*03f4*/ 	.short	0x0101
        /*03f6*/ 	.byte	0xff
	.zero		1


	//   ....[47]....
        /*03f8*/ 	.word	0x00002330
        /*03fc*/ 	.word	0x000000ff
        /*0400*/ 	.word	0x00000000
        /*0404*/ 	.short	0x010a
        /*0406*/ 	.byte	0x05
	.zero		1


	//   ....[48]....
        /*0408*/ 	.word	0x000023c0
        /*040c*/ 	.word	0x000000ff
        /*0410*/ 	.word	0x00000000
        /*0414*/ 	.short	0x010a
        /*0416*/ 	.byte	0x05
	.zero		1


	//   ....[49]....
        /*0418*/ 	.word	0x00002450
        /*041c*/ 	.word	0x000000ff
        /*0420*/ 	.word	0x00000000
        /*0424*/ 	.short	0x010a
        /*0426*/ 	.byte	0x05
	.zero		1


	//   ....[50]....
        /*0428*/ 	.word	0x000024e0
        /*042c*/ 	.word	0x000000ff
        /*0430*/ 	.word	0x00000000
        /*0434*/ 	.short	0x010a
        /*0436*/ 	.byte	0x05
	.zero		1


	//   ....[51]....
        /*0438*/ 	.word	0x00002570
        /*043c*/ 	.word	0x000000ff
        /*0440*/ 	.word	0x00000000
        /*0444*/ 	.short	0x010a
        /*0446*/ 	.byte	0x05
	.zero		1


	//   ....[52]....
        /*0448*/ 	.word	0x00002600
        /*044c*/ 	.word	0x000000ff
        /*0450*/ 	.word	0x00000000
        /*0454*/ 	.short	0x010a
        /*0456*/ 	.byte	0x05
	.zero		1


	//   ....[53]....
        /*0458*/ 	.word	0x000026a0
        /*045c*/ 	.word	0x00000000
        /*0460*/ 	.word	0x00000000
        /*0464*/ 	.short	0x010a
        /*0466*/ 	.byte	0xff
	.zero		1


	//   ....[54]....
        /*0468*/ 	.word	0x000027c0
        /*046c*/ 	.word	0x00000000
        /*0470*/ 	.word	0x00000100
        /*0474*/ 	.short	0x010a
        /*0476*/ 	.byte	0xff
	.zero		1


	//   ....[55]....
        /*0478*/ 	.word	0x00002820
        /*047c*/ 	.word	0x00000004
        /*0480*/ 	.word	0x00000000
        /*0484*/ 	.short	0x0101
        /*0486*/ 	.byte	0xff
	.zero		1


	//   ....[56]....
        /*0488*/ 	.word	0x00002840
        /*048c*/ 	.word	0x000000ff
        /*0490*/ 	.word	0x000000d0
        /*0494*/ 	.short	0x010a
        /*0496*/ 	.byte	0x05
	.zero		1


	//   ....[57]....
        /*0498*/ 	.word	0x00002960
        /*049c*/ 	.word	0x00000000
        /*04a0*/ 	.word	0x000000c0
        /*04a4*/ 	.short	0x010a
        /*04a6*/ 	.byte	0xff
	.zero		1


	//   ....[58]....
        /*04a8*/ 	.word	0x00002a70
        /*04ac*/ 	.word	0x00000000
        /*04b0*/ 	.word	0x00000000
        /*04b4*/ 	.short	0x0101
        /*04b6*/ 	.byte	0xff
	.zero		1


	//   ....[59]....
        /*04b8*/ 	.word	0x00002b00
        /*04bc*/ 	.word	0x000000ff
        /*04c0*/ 	.word	0x000000d0
        /*04c4*/ 	.short	0x0106
        /*04c6*/ 	.byte	0x05
	.zero		1


	//   ....[60]....
        /*04c8*/ 	.word	0x00002b20
        /*04cc*/ 	.word	0x000000ff
        /*04d0*/ 	.word	0x000000d0
        /*04d4*/ 	.short	0x010a
        /*04d6*/ 	.byte	0x05
	.zero		1


	//   ....[61]....
        /*04d8*/ 	.word	0x00002bb0
        /*04dc*/ 	.word	0x000000ff
        /*04e0*/ 	.word	0x000000d0
        /*04e4*/ 	.short	0x0106
        /*04e6*/ 	.byte	0x04
	.zero		1


	//   ....[62]....
        /*04e8*/ 	.word	0x00002bf0
        /*04ec*/ 	.word	0x00000000
        /*04f0*/ 	.word	0x000000d0
        /*04f4*/ 	.short	0x010a
        /*04f6*/ 	.byte	0xff
	.zero		1


	//   ....[63]....
        /*04f8*/ 	.word	0x000030f0
        /*04fc*/ 	.word	0x00000000
        /*0500*/ 	.word	0x000000c0
        /*0504*/ 	.short	0x010a
        /*0506*/ 	.byte	0xff
	.zero		1


	//   ....[64]....
        /*0508*/ 	.word	0x00003200
        /*050c*/ 	.word	0x00000003
        /*0510*/ 	.word	0x00000000
        /*0514*/ 	.short	0x0101
        /*0516*/ 	.byte	0xff
	.zero		1


	//   ....[65]....
        /*0518*/ 	.word	0x00003210
        /*051c*/ 	.word	0x000000ff
        /*0520*/ 	.word	0x00000000
        /*0524*/ 	.short	0x010a
        /*0526*/ 	.byte	0x04
	.zero		1


	//   ....[66]....
        /*0528*/ 	.word	0x00003230
        /*052c*/ 	.word	0x000000ff
        /*0530*/ 	.word	0x000000f0
        /*0534*/ 	.short	0x010a
        /*0536*/ 	.byte	0x08
	.zero		1


	//   ....[67]....
        /*0538*/ 	.word	0x00003300
        /*053c*/ 	.word	0x000000ff
        /*0540*/ 	.word	0x00000000
        /*0544*/ 	.short	0x010a
        /*0546*/ 	.byte	0x07
	.zero		1


	//   ....[68]....
        /*0548*/ 	.word	0x00003440
        /*054c*/ 	.word	0x000000ff
        /*0550*/ 	.word	0x00000000
        /*0554*/ 	.short	0x010a
        /*0556*/ 	.byte	0x04
	.zero		1


	//   ....[69]....
        /*0558*/ 	.word	0x00003630
        /*055c*/ 	.word	0x000000ff
        /*0560*/ 	.word	0x00000000
        /*0564*/ 	.short	0x010a
        /*0566*/ 	.byte	0x05
	.zero		1


	//   ....[70]....
        /*0568*/ 	.word	0x000036c0
        /*056c*/ 	.word	0x000000ff
        /*0570*/ 	.word	0x00000000
        /*0574*/ 	.short	0x010a
        /*0576*/ 	.byte	0x07
	.zero		1


	//   ....[71]....
        /*0578*/ 	.word	0x00003b40
        /*057c*/ 	.word	0x00000000
        /*0580*/ 	.word	0x000000c0
        /*0584*/ 	.short	0x010a
        /*0586*/ 	.byte	0xff
	.zero		1


	//   ....[72]....
        /*0588*/ 	.word	0x00003c00
        /*058c*/ 	.word	0x00000000
        /*0590*/ 	.word	0x00000000
        /*0594*/ 	.short	0x0101
        /*0596*/ 	.byte	0xff
	.zero		1


	//   ....[73]....
        /*0598*/ 	.word	0x00003f20
        /*059c*/ 	.word	0x000000ff
        /*05a0*/ 	.word	0x000000b8
        /*05a4*/ 	.short	0x010a
        /*05a6*/ 	.byte	0x07
	.zero		1


	//   ....[74]....
        /*05a8*/ 	.word	0x00004110
        /*05ac*/ 	.word	0x000000ff
        /*05b0*/ 	.word	0x00000090
        /*05b4*/ 	.short	0x010a
        /*05b6*/ 	.byte	0x07
	.zero		1


	//   ....[75]....
        /*05b8*/ 	.word	0x00004280
        /*05bc*/ 	.word	0x000000ff
        /*05c0*/ 	.word	0x00000070
        /*05c4*/ 	.short	0x010b
        /*05c6*/ 	.byte	0x07
	.zero		1


	//   ....[76]....
        /*05c8*/ 	.word	0x00004290
        /*05cc*/ 	.word	0x000000ff
        /*05d0*/ 	.word	0x00000000
        /*05d4*/ 	.short	0x0101
        /*05d6*/ 	.byte	0x08
	.zero		1


	//   ....[77]....
        /*05d8*/ 	.word	0x000042b0
        /*05dc*/ 	.word	0x000000ff
        /*05e0*/ 	.word	0x00000098
        /*05e4*/ 	.short	0x010a
        /*05e6*/ 	.byte	0x07
	.zero		1


	//   ....[78]....
        /*05e8*/ 	.word	0x00004410
        /*05ec*/ 	.word	0x000000ff
        /*05f0*/ 	.word	0x00000078
        /*05f4*/ 	.short	0x010b
        /*05f6*/ 	.byte	0x07
	.zero		1


	//   ....[79]....
        /*05f8*/ 	.word	0x00004420
        /*05fc*/ 	.word	0x000000ff
        /*0600*/ 	.word	0x00000000
        /*0604*/ 	.short	0x0101
        /*0606*/ 	.byte	0x08
	.zero		1


	//   ....[80]....
        /*0608*/ 	.word	0x00004430
        /*060c*/ 	.word	0x000000ff
        /*0610*/ 	.word	0x000000a0
        /*0614*/ 	.short	0x010a
        /*0616*/ 	.byte	0x07
	.zero		1


	//   ....[81]....
        /*0618*/ 	.word	0x000045d0
        /*061c*/ 	.word	0x000000ff
        /*0620*/ 	.word	0x00000080
        /*0624*/ 	.short	0x010b
        /*0626*/ 	.byte	0x07
	.zero		1


	//   ....[82]....
        /*0628*/ 	.word	0x00004640
        /*062c*/ 	.word	0x000000ff
        /*0630*/ 	.word	0x00000000
        /*0634*/ 	.short	0x0101
        /*0636*/ 	.byte	0x08
	.zero		1


	//   ....[83]....
        /*0638*/ 	.word	0x00004670
        /*063c*/ 	.word	0x000000ff
        /*0640*/ 	.word	0x000000a8
        /*0644*/ 	.short	0x010a
        /*0646*/ 	.byte	0x07
	.zero		1


	//   ....[84]....
        /*0648*/ 	.word	0x00004880
        /*064c*/ 	.word	0x000000ff
        /*0650*/ 	.word	0x00000088
        /*0654*/ 	.short	0x010b
        /*0656*/ 	.byte	0x07
	.zero		1


	//   ....[85]....
        /*0658*/ 	.word	0x000048a0
        /*065c*/ 	.word	0x000000ff
        /*0660*/ 	.word	0x00000000
        /*0664*/ 	.short	0x0101
        /*0666*/ 	.byte	0x0d
	.zero		1


	//   ....[86]....
        /*0668*/ 	.word	0x000048d0
        /*066c*/ 	.word	0x000000ff
        /*0670*/ 	.word	0x00000090
        /*0674*/ 	.short	0x010a
        /*0676*/ 	.byte	0x07
	.zero		1


	//   ....[87]....
        /*0678*/ 	.word	0x000048f0
        /*067c*/ 	.word	0x000000ff
        /*0680*/ 	.word	0x00000098
        /*0684*/ 	.short	0x010a
        /*0686*/ 	.byte	0x07
	.zero		1


	//   ....[88]....
        /*0688*/ 	.word	0x00004910
        /*068c*/ 	.word	0x000000ff
        /*0690*/ 	.word	0x000000a0
        /*0694*/ 	.short	0x010a
        /*0696*/ 	.byte	0x07
	.zero		1


	//   ....[89]....
        /*0698*/ 	.word	0x00004950
        /*069c*/ 	.word	0x00000000
        /*06a0*/ 	.word	0x000000a8
        /*06a4*/ 	.short	0x010a
        /*06a6*/ 	.byte	0xff
	.zero		1


	//   ....[90]....
        /*06a8*/ 	.word	0x00004c80
        /*06ac*/ 	.word	0x00000000
        /*06b0*/ 	.word	0x000000c0
        /*06b4*/ 	.short	0x010a
        /*06b6*/ 	.byte	0xff
	.zero		1


	//   ....[91]....
        /*06b8*/ 	.word	0x00004d90
        /*06bc*/ 	.word	0x00000000
        /*06c0*/ 	.word	0x00000000
        /*06c4*/ 	.short	0x0101
        /*06c6*/ 	.byte	0xff
	.zero		1


	//   ....[92]....
        /*06c8*/ 	.word	0x000057f0
        /*06cc*/ 	.word	0x00000003
        /*06d0*/ 	.word	0x00000070
        /*06d4*/ 	.short	0x010a
        /*06d6*/ 	.byte	0xff
	.zero		1


	//   ....[93]....
        /*06d8*/ 	.word	0x00005830
        /*06dc*/ 	.word	0x000000c1
        /*06e0*/ 	.word	0x000000e0
        /*06e4*/ 	.short	0x010a
        /*06e6*/ 	.byte	0xff
	.zero		1


	//   ....[94]....
        /*06e8*/ 	.word	0x00005960
        /*06ec*/ 	.word	0x00000003
        /*06f0*/ 	.word	0x00000070
        /*06f4*/ 	.short	0x010a
        /*06f6*/ 	.byte	0xff
	.zero		1


	//   ....[95]....
        /*06f8*/ 	.word	0x00005ac0
        /*06fc*/ 	.word	0x00000000
        /*0700*/ 	.word	0x00000000
        /*0704*/ 	.short	0x0101
        /*0706*/ 	.byte	0xff
	.zero		1


	//   ....[96]....
        /*0708*/ 	.word	0x00005b20
        /*070c*/ 	.word	0x000000c1
        /*0710*/ 	.word	0x000000e0
        /*0714*/ 	.short	0x010a
        /*0716*/ 	.byte	0xff
	.zero		1


	//   ....[97]....
        /*0718*/ 	.word	0x00006ed0
        /*071c*/ 	.word	0x000000cc
        /*0720*/ 	.word	0x00000070
        /*0724*/ 	.short	0x010a
        /*0726*/ 	.byte	0xff
	.zero		1


	//   ....[98]....
        /*0728*/ 	.word	0x00006fa0
        /*072c*/ 	.word	0x000000cc
        /*0730*/ 	.word	0x00000070
        /*0734*/ 	.short	0x010a
        /*0736*/ 	.byte	0xff
	.zero		1


	//   ....[99]....
        /*0738*/ 	.word	0x000070e0
        /*073c*/ 	.word	0x00000003
        /*0740*/ 	.word	0x00000000
        /*0744*/ 	.short	0x0101
        /*0746*/ 	.byte	0xff
	.zero		1


	//   ....[100]....
        /*0748*/ 	.word	0x00008480
        /*074c*/ 	.word	0x00000000
        /*0750*/ 	.word	0x00000070
        /*0754*/ 	.short	0x010a
        /*0756*/ 	.byte	0xff
	.zero		1


	//   ....[101]....
        /*0758*/ 	.word	0x00008550
        /*075c*/ 	.word	0x00000000
        /*0760*/ 	.word	0x00000070
        /*0764*/ 	.short	0x010a
        /*0766*/ 	.byte	0xff
	.zero		1


	//   ....[102]....
        /*0768*/ 	.word	0x000086b0
        /*076c*/ 	.word	0x00000000
        /*0770*/ 	.word	0x00000000
        /*0774*/ 	.short	0x0101
        /*0776*/ 	.byte	0xff
	.zero		1


	//   ....[103]....
        /*0778*/ 	.word	0x00009a60
        /*077c*/ 	.word	0x00000000
        /*0780*/ 	.word	0x00000070
        /*0784*/ 	.short	0x010a
        /*0786*/ 	.byte	0xff
	.zero		1


	//   ....[104]....
        /*0788*/ 	.word	0x00009b30
        /*078c*/ 	.word	0x00000000
        /*0790*/ 	.word	0x00000070
        /*0794*/ 	.short	0x010a
        /*0796*/ 	.byte	0xff
	.zero		1


	//   ....[105]....
        /*0798*/ 	.word	0x00009c90
        /*079c*/ 	.word	0x00000000
        /*07a0*/ 	.word	0x00000000
        /*07a4*/ 	.short	0x0101
        /*07a6*/ 	.byte	0xff
	.zero		1


	//   ....[106]....
        /*07a8*/ 	.word	0x0000a180
        /*07ac*/ 	.word	0x000000ff
        /*07b0*/ 	.word	0x00000000
        /*07b4*/ 	.short	0x0101
        /*07b6*/ 	.byte	0x05
	.zero		1


	//   ....[107]....
        /*07b8*/ 	.word	0x0000b100
        /*07bc*/ 	.word	0x00000003
        /*07c0*/ 	.word	0x00000110
        /*07c4*/ 	.short	0x010a
        /*07c6*/ 	.byte	0xff
	.zero		1


	//   ....[108]....
        /*07c8*/ 	.word	0x0000b160
        /*07cc*/ 	.word	0x00000002
        /*07d0*/ 	.word	0x00000038
        /*07d4*/ 	.short	0x010a
        /*07d6*/ 	.byte	0xff
	.zero		1


	//   ....[109]....
        /*07d8*/ 	.word	0x0000b1c0
        /*07dc*/ 	.word	0x00000002
        /*07e0*/ 	.word	0x00000038
        /*07e4*/ 	.short	0x010a
        /*07e6*/ 	.byte	0xff
	.zero		1


	//   ....[110]....
        /*07e8*/ 	.word	0x0000b210
        /*07ec*/ 	.word	0x00000002
        /*07f0*/ 	.word	0x000000c0
        /*07f4*/ 	.short	0x010a
        /*07f6*/ 	.byte	0xff
	.zero		1


	//   ....[111]....
        /*07f8*/ 	.word	0x0000b270
        /*07fc*/ 	.word	0x00000000
        /*0800*/ 	.word	0x00000000
        /*0804*/ 	.short	0x010a
        /*0806*/ 	.byte	0xff
	.zero		1


	//   ....[112]....
        /*0808*/ 	.word	0x0000b2d0
        /*080c*/ 	.word	0x00000000
        /*0810*/ 	.word	0x00000000
        /*0814*/ 	.short	0x010a
        /*0816*/ 	.byte	0xff
	.zero		1


	//   ....[113]....
        /*0818*/ 	.word	0x0000b330
        /*081c*/ 	.word	0x00000000
        /*0820*/ 	.word	0x00000000
        /*0824*/ 	.short	0x010a
        /*0826*/ 	.byte	0xff
	.zero		1


	//   ....[114]....
        /*0828*/ 	.word	0x0000b390
        /*082c*/ 	.word	0x00000000
        /*0830*/ 	.word	0x00000000
        /*0834*/ 	.short	0x010a
        /*0836*/ 	.byte	0xff
	.zero		1


	//   ....[115]....
        /*0838*/ 	.word	0x0000b3f0
        /*083c*/ 	.word	0x00000000
        /*0840*/ 	.word	0x00000000
        /*0844*/ 	.short	0x010a
        /*0846*/ 	.byte	0xff
	.zero		1


	//   ....[116]....
        /*0848*/ 	.word	0x0000b450
        /*084c*/ 	.word	0x00000000
        /*0850*/ 	.word	0x00000000
        /*0854*/ 	.short	0x010a
        /*0856*/ 	.byte	0xff
	.zero		1


	//   ....[117]....
        /*0858*/ 	.word	0x0000b4a0
        /*085c*/ 	.word	0x00000000
        /*0860*/ 	.word	0x00000100
        /*0864*/ 	.short	0x010a
        /*0866*/ 	.byte	0xff
	.zero		1


	//   ....[118]....
        /*0868*/ 	.word	0x0000b500
        /*086c*/ 	.word	0x00000000
        /*0870*/ 	.word	0x000000d0
        /*0874*/ 	.short	0x010a
        /*0876*/ 	.byte	0xff
	.zero		1


	//   ....[119]....
        /*0878*/ 	.word	0x0000b550
        /*087c*/ 	.word	0x00000000
        /*0880*/ 	.word	0x000000c0
        /*0884*/ 	.short	0x010a
        /*0886*/ 	.byte	0xff
	.zero		1


	//   ....[120]....
        /*0888*/ 	.word	0x0000b5b0
        /*088c*/ 	.word	0x00000000
        /*0890*/ 	.word	0x000000d0
        /*0894*/ 	.short	0x010a
        /*0896*/ 	.byte	0xff
	.zero		1


	//   ....[121]....
        /*0898*/ 	.word	0x0000b600
        /*089c*/ 	.word	0x00000000
        /*08a0*/ 	.word	0x000000c0
        /*08a4*/ 	.short	0x010a
        /*08a6*/ 	.byte	0xff
	.zero		1


	//   ....[122]....
        /*08a8*/ 	.word	0x0000b660
        /*08ac*/ 	.word	0x00000003
        /*08b0*/ 	.word	0x000000f0
        /*08b4*/ 	.short	0x010a
        /*08b6*/ 	.byte	0xff
	.zero		1


	//   ....[123]....
        /*08b8*/ 	.word	0x0000b6c0
        /*08bc*/ 	.word	0x00000000
        /*08c0*/ 	.word	0x00000000
        /*08c4*/ 	.short	0x010a
        /*08c6*/ 	.byte	0xff
	.zero		1


	//   ....[124]....
        /*08c8*/ 	.word	0x0000b720
        /*08cc*/ 	.word	0x00000000
        /*08d0*/ 	.word	0x00000000
        /*08d4*/ 	.short	0x010a
        /*08d6*/ 	.byte	0xff
	.zero		1


	//   ....[125]....
        /*08d8*/ 	.word	0x0000b780
        /*08dc*/ 	.word	0x00000000
        /*08e0*/ 	.word	0x00000000
        /*08e4*/ 	.short	0x010a
        /*08e6*/ 	.byte	0xff
	.zero		1


	//   ....[126]....
        /*08e8*/ 	.word	0x0000b7d0
        /*08ec*/ 	.word	0x00000000
        /*08f0*/ 	.word	0x000000c0
        /*08f4*/ 	.short	0x010a
        /*08f6*/ 	.byte	0xff
	.zero		1


	//   ....[127]....
        /*08f8*/ 	.word	0x0000b830
        /*08fc*/ 	.word	0x00000000
        /*0900*/ 	.word	0x000000b8
        /*0904*/ 	.short	0x010a
        /*0906*/ 	.byte	0xff
	.zero		1


	//   ....[128]....
        /*0908*/ 	.word	0x0000b890
        /*090c*/ 	.word	0x00000003
        /*0910*/ 	.word	0x00000090
        /*0914*/ 	.short	0x010a
        /*0916*/ 	.byte	0xff
	.zero		1


	//   ....[129]....
        /*0918*/ 	.word	0x0000b8f0
        /*091c*/ 	.word	0x00000003
        /*0920*/ 	.word	0x00000098
        /*0924*/ 	.short	0x010a
        /*0926*/ 	.byte	0xff
	.zero		1


	//   ....[130]....
        /*0928*/ 	.word	0x0000b950
        /*092c*/ 	.word	0x00000003
        /*0930*/ 	.word	0x000000a0
        /*0934*/ 	.short	0x010a
        /*0936*/ 	.byte	0xff
	.zero		1


	//   ....[131]....
        /*0938*/ 	.word	0x0000b9b0
        /*093c*/ 	.word	0x00000003
        /*0940*/ 	.word	0x000000a8
        /*0944*/ 	.short	0x010a
        /*0946*/ 	.byte	0xff
	.zero		1


	//   ....[132]....
        /*0948*/ 	.word	0x0000ba10
        /*094c*/ 	.word	0x00000000
        /*0950*/ 	.word	0x00000090
        /*0954*/ 	.short	0x010a
        /*0956*/ 	.byte	0xff
	.zero		1


	//   ....[133]....
        /*0958*/ 	.word	0x0000ba70
        /*095c*/ 	.word	0x00000000
        /*0960*/ 	.word	0x00000098
        /*0964*/ 	.short	0x010a
        /*0966*/ 	.byte	0xff
	.zero		1


	//   ....[134]....
        /*0968*/ 	.word	0x0000bad0
        /*096c*/ 	.word	0x00000000
        /*0970*/ 	.word	0x000000a0
        /*0974*/ 	.short	0x010a
        /*0976*/ 	.byte	0xff
	.zero		1


	//   ....[135]....
        /*0978*/ 	.word	0x0000bb20
        /*097c*/ 	.word	0x00000000
        /*0980*/ 	.word	0x000000c0
        /*0984*/ 	.short	0x010a
        /*0986*/ 	.byte	0xff
	.zero		1


	//   ....[136]....
        /*0988*/ 	.word	0x0000bb70
        /*098c*/ 	.word	0x00000003
        /*0990*/ 	.word	0x00000070
        /*0994*/ 	.short	0x010a
        /*0996*/ 	.byte	0xff
	.zero		1


	//   ....[137]....
        /*0998*/ 	.word	0x0000bbc0
        /*099c*/ 	.word	0x000000c1
        /*09a0*/ 	.word	0x000000e0
        /*09a4*/ 	.short	0x010a
        /*09a6*/ 	.byte	0xff
	.zero		1


	//   ....[138]....
        /*09a8*/ 	.word	0x0000bc10
        /*09ac*/ 	.word	0x000000cc
        /*09b0*/ 	.word	0x00000070
        /*09b4*/ 	.short	0x010a
        /*09b6*/ 	.byte	0xff
	.zero		1


	//   ....[139]....
        /*09b8*/ 	.word	0x0000bc60
        /*09bc*/ 	.word	0x00000000
        /*09c0*/ 	.word	0x00000070
        /*09c4*/ 	.short	0x010a
        /*09c6*/ 	.byte	0xff
	.zero		1


	//   ....[140]....
        /*09c8*/ 	.word	0x0000bcb0
        /*09cc*/ 	.word	0x00000000
        /*09d0*/ 	.word	0x00000070
        /*09d4*/ 	.short	0x010a
        /*09d6*/ 	.byte	0xff
	.zero		1


	//----- nvinfo : EIATTR_NUM_MBARRIERS
	.align		4
.L_48:
        /*09d8*/ 	.byte	0x03, 0x38
        /*09da*/ 	.short	0x0024


	//----- nvinfo : EIATTR_EXIT_INSTR_OFFSETS
	.align		4
        /*09dc*/ 	.byte	0x04, 0x1c
        /*09de*/ 	.short	(.L_50 - .L_49)


	//   ....[0]....
.L_49:
        /*09e0*/ 	.word	0x000026d0


	//   ....[1]....
        /*09e4*/ 	.word	0x00002bc0


	//   ....[2]....
        /*09e8*/ 	.word	0x00002c20


	//   ....[3]....
        /*09ec*/ 	.word	0x00003920


	//   ....[4]....
        /*09f0*/ 	.word	0x00004980


	//   ....[5]....
        /*09f4*/ 	.word	0x000049c0


	//   ....[6]....
        /*09f8*/ 	.word	0x0000b0f0


	//----- nvinfo : EIATTR_MAX_THREADS
	.align		4
.L_50:
        /*09fc*/ 	.byte	0x04, 0x05
        /*09fe*/ 	.short	(.L_52 - .L_51)
.L_51:
        /*0a00*/ 	.word	0x00000100
        /*0a04*/ 	.word	0x00000001
        /*0a08*/ 	.word	0x00000001


	//----- nvinfo : EIATTR_CRS_STACK_SIZE
	.align		4
.L_52:
        /*0a0c*/ 	.byte	0x04, 0x1e
        /*0a0e*/ 	.short	(.L_54 - .L_53)
.L_53:
        /*0a10*/ 	.word	0x00000000


	//----- nvinfo : EIATTR_CBANK_PARAM_SIZE
	.align		4
.L_54:
        /*0a14*/ 	.byte	0x03, 0x19
        /*0a16*/ 	.short	0x0800


	//----- nvinfo : EIATTR_PARAM_CBANK
	.align		4
        /*0a18*/ 	.byte	0x04, 0x0a
        /*0a1a*/ 	.short	(.L_56 - .L_55)
	.align		4
.L_55:
        /*0a1c*/ 	.word	index@(.nv.constant0._ZN7cutlass13device_kernelINS_4gemm6kernel13GemmUniversalIN4cute5tupleIJiiiiEEENS1_10collective13CollectiveMmaINS1_35MainloopSm100TmaUmmaWarpSpecializedILi7ELi2ELi2ENS5_IJNS4_1CILi1EEESB_SB_EEEEENS5_IJNSA_ILi128EEENSA_ILi256EEENSA_ILi64EEEEEENS_12float_e5m2_tENS5_IJlSB_lEEESI_SJ_NS4_8TiledMMAINS4_8MMA_AtomIJNS4_10MMA_TraitsINS4_19SM100_MMA_F8F6F4_SSEJSI_SI_fSE_SF_NS4_17integral_constantINS4_4UMMA5MajorELSQ_0EEESR_NSO_INSP_7ScaleInELSS_0EEEST_EEEEEENS4_6LayoutISC_NS5_IJNSA_ILi0EEESX_SX_EEEEENS5_IJNS4_10UnderscoreES10_S10_EEEEENS4_13SM90_TMA_LOADENS4_14ComposedLayoutINS4_7SwizzleILi2ELi4ELi3EEENS4_18smem_ptr_flag_bitsILi8EEENSW_INS5_IJNSA_ILi8EEESG_EEENS5_IJSG_SB_EEEEEEEvNS4_8identityES13_S1D_vS1E_EENS_8epilogue10collective18CollectiveEpilogueINS1G_23Sm100TmaWarpSpecializedILi4ELi2ELi64ELb0ELb0EEEJSH_NS5_IJNSW_ISE_SB_EENSW_ISG_SB_EEEEESI_SJ_SI_SJ_NS1G_6fusion15FusionCallbacksIS1K_NS1O_17LinearCombinationISI_fSI_fLNS_15FloatRoundStyleE2EEESH_S1N_JEEENS4_5SM1004TMEM4LOAD26SM100_TMEM_LOAD_32dp32b64xES13_S1D_NS4_39AutoVectorizingCopyWithAssumedAlignmentILi128EEENS4_14SM90_TMA_STOREES1D_S1Z_S1Z_EEEvvEEEEvNT_6ParamsE)
        /*0a20*/ 	.short	0x0380
        /*0a22*/ 	.short	0x0800


	//----- nvinfo : EIATTR_SW_WAR
	.align		4
.L_56:
        /*0a24*/ 	.byte	0x04, 0x36
        /*0a26*/ 	.short	(.L_58 - .L_57)
.L_57:
        /*0a28*/ 	.word	0x00000008
.L_58:


//--------------------- .nv.callgraph             --------------------------
	.section	.nv.callgraph,"",@"SHT_CUDA_CALLGRAPH"
	.align	4
	.sectionentsize	8
	.align		4
        /*0000*/ 	.word	0x00000000
	.align		4
        /*0004*/ 	.word	0xffffffff
	.align		4
        /*0008*/ 	.word	index@(_ZN7cutlass13device_kernelINS_4gemm6kernel13GemmUniversalIN4cute5tupleIJiiiiEEENS1_10collective13CollectiveMmaINS1_35MainloopSm100TmaUmmaWarpSpecializedILi7ELi2ELi2ENS5_IJNS4_1CILi1EEESB_SB_EEEEENS5_IJNSA_ILi128EEENSA_ILi256EEENSA_ILi64EEEEEENS_12float_e5m2_tENS5_IJlSB_lEEESI_SJ_NS4_8TiledMMAINS4_8MMA_AtomIJNS4_10MMA_TraitsINS4_19SM100_MMA_F8F6F4_SSEJSI_SI_fSE_SF_NS4_17integral_constantINS4_4UMMA5MajorELSQ_0EEESR_NSO_INSP_7ScaleInELSS_0EEEST_EEEEEENS4_6LayoutISC_NS5_IJNSA_ILi0EEESX_SX_EEEEENS5_IJNS4_10UnderscoreES10_S10_EEEEENS4_13SM90_TMA_LOADENS4_14ComposedLayoutINS4_7SwizzleILi2ELi4ELi3EEENS4_18smem_ptr_flag_bitsILi8EEENSW_INS5_IJNSA_ILi8EEESG_EEENS5_IJSG_SB_EEEEEEEvNS4_8identityES13_S1D_vS1E_EENS_8epilogue10collective18CollectiveEpilogueINS1G_23Sm100TmaWarpSpecializedILi4ELi2ELi64ELb0ELb0EEEJSH_NS5_IJNSW_ISE_SB_EENSW_ISG_SB_EEEEESI_SJ_SI_SJ_NS1G_6fusion15FusionCallbacksIS1K_NS1O_17LinearCombinationISI_fSI_fLNS_15FloatRoundStyleE2EEESH_S1N_JEEENS4_5SM1004TMEM4LOAD26SM100_TMEM_LOAD_32dp32b64xES13_S1D_NS4_39AutoVectorizingCopyWithAssumedAlignmentILi128EEENS4_14SM90_TMA_STOREES1D_S1Z_S1Z_EEEvvEEEEvNT_6ParamsE)
	.align		4
        /*000c*/ 	.word	index@(__assertfail)
	.align		4
        /*0010*/ 	.word	0x00000000
	.align		4
        /*0014*/ 	.word	0xfffffffe
	.align		4
        /*0018*/ 	.word	0x00000000
	.align		4
        /*001c*/ 	.word	0xfffffffd
	.align		4
        /*0020*/ 	.word	0x00000000
	.align		4
        /*0024*/ 	.word	0xfffffffc


//--------------------- .nv.constant4             --------------------------
	.section	.nv.constant4,"a",@progbits
	.align	8
	.align		8
.nv.constant4:
        /*0000*/ 	.dword	__assertfail
	.align		8
        /*0008*/ 	.dword	__unnamed_1
	.align		8
        /*0010*/ 	.dword	__unnamed_2
	.align		8
        /*0018*/ 	.dword	__unnamed_3
	.align		8
        /*0020*/ 	.dword	_ZN40_INTERNAL_cb613095_4_k_cu_e573df70_381804cuda3std3__45__cpo5beginE
	.align		8
        /*0028*/ 	.dword	_ZN40_INTERNAL_cb613095_4_k_cu_e573df70_381804cuda3std3__45__cpo3endE
	.align		8
        /*0030*/ 	.dword	_ZN40_INTERNAL_cb613095_4_k_cu_e573df70_381804cuda3std3__45__cpo6cbeginE
	.align		8
        /*0038*/ 	.dword	_ZN40_INTERNAL_cb613095_4_k_cu_e573df70_381804cuda3std3__45__cpo4cendE
	.align		8
        /*0040*/ 	.dword	_ZN40_INTERNAL_cb613095_4_k_cu_e573df70_381804cuda3std3__442_GLOBAL__N__cb613095_4_k_cu_e573df70_381806ignoreE
	.align		8
        /*0048*/ 	.dword	_ZN40_INTERNAL_cb613095_4_k_cu_e573df70_381804cuda3std3__419piecewise_constructE
	.align		8
        /*0050*/ 	.dword	_ZN40_INTERNAL_cb613095_4_k_cu_e573df70_381804cuda3std3__48in_placeE
	.align		8
        /*0058*/ 	.dword	_ZN40_INTERNAL_cb613095_4_k_cu_e573df70_381804cuda3std6ranges3__45__cpo4swapE
	.align		8
        /*0060*/ 	.dword	_ZN40_INTERNAL_cb613095_4_k_cu_e573df70_381804cuda3std6ranges3__45__cpo9iter_moveE
	.align		8
        /*0068*/ 	.dword	_ZN40_INTERNAL_cb613095_4_k_cu_e573df70_381804cute7productE
	.align		8
        /*0070*/ 	.dword	_ZN40_INTERNAL_cb613095_4_k_cu_e573df70_381804cute1_E
	.align		8
        /*0078*/ 	.dword	$str$25
	.align		8
        /*0080*/ 	.dword	$str$26
	.align		8
        /*0088*/ 	.dword	$str$27
	.align		8
        /*0090*/ 	.dword	$str$28


//--------------------- .text._ZN7cutlass13device_kernelINS_4gemm6kernel13GemmUniversalIN4cute5tupleIJiiiiEEENS1_10collective13CollectiveMmaINS1_35MainloopSm100TmaUmmaWarpSpecializedILi7ELi2ELi2ENS5_IJNS4_1CILi1EEESB_SB_EEEEENS5_IJNSA_ILi128EEENSA_ILi256EEENSA_ILi64EEEEEENS_12float_e5m2_tENS5_IJlSB_lEEESI_SJ_NS4_8TiledMMAINS4_8MMA_AtomIJNS4_10MMA_TraitsINS4_19SM100_MMA_F8F6F4_SSEJSI_SI_fSE_SF_NS4_17integral_constantINS4_4UMMA5MajorELSQ_0EEESR_NSO_INSP_7ScaleInELSS_0EEEST_EEEEEENS4_6LayoutISC_NS5_IJNSA_ILi0EEESX_SX_EEEEENS5_IJNS4_10UnderscoreES10_S10_EEEEENS4_13SM90_TMA_LOADENS4_14ComposedLayoutINS4_7SwizzleILi2ELi4ELi3EEENS4_18smem_ptr_flag_bitsILi8EEENSW_INS5_IJNSA_ILi8EEESG_EEENS5_IJSG_SB_EEEEEEEvNS4_8identityES13_S1D_vS1E_EENS_8epilogue10collective18CollectiveEpilogueINS1G_23Sm100TmaWarpSpecializedILi4ELi2ELi64ELb0ELb0EEEJSH_NS5_IJNSW_ISE_SB_EENSW_ISG_SB_EEEEESI_SJ_SI_SJ_NS1G_6fusion15FusionCallbacksIS1K_NS1O_17LinearCombinationISI_fSI_fLNS_15FloatRoundStyleE2EEESH_S1N_JEEENS4_5SM1004TMEM4LOAD26SM100_TMEM_LOAD_32dp32b64xES13_S1D_NS4_39AutoVectorizingCopyWithAssumedAlignmentILi128EEENS4_14SM90_TMA_STOREES1D_S1Z_S1Z_EEEvvEEEEvNT_6ParamsE --------------------------
	.section	.text._ZN7cutlass13device_kernelINS_4gemm6kernel13GemmUniversalIN4cute5tupleIJiiiiEEENS1_10collective13CollectiveMmaINS1_35MainloopSm100TmaUmmaWarpSpecializedILi7ELi2ELi2ENS5_IJNS4_1CILi1EEESB_SB_EEEEENS5_IJNSA_ILi128EEENSA_ILi256EEENSA_ILi64EEEEEENS_12float_e5m2_tENS5_IJlSB_lEEESI_SJ_NS4_8TiledMMAINS4_8MMA_AtomIJNS4_10MMA_TraitsINS4_19SM100_MMA_F8F6F4_SSEJSI_SI_fSE_SF_NS4_17integral_constantINS4_4UMMA5MajorELSQ_0EEESR_NSO_INSP_7ScaleInELSS_0EEEST_EEEEEENS4_6LayoutISC_NS5_IJNSA_ILi0EEESX_SX_EEEEENS5_IJNS4_10UnderscoreES10_S10_EEEEENS4_13SM90_TMA_LOADENS4_14ComposedLayoutINS4_7SwizzleILi2ELi4ELi3EEENS4_18smem_ptr_flag_bitsILi8EEENSW_INS5_IJNSA_ILi8EEESG_EEENS5_IJSG_SB_EEEEEEEvNS4_8identityES13_S1D_vS1E_EENS_8epilogue10collective18CollectiveEpilogueINS1G_23Sm100TmaWarpSpecializedILi4ELi2ELi64ELb0ELb0EEEJSH_NS5_IJNSW_ISE_SB_EENSW_ISG_SB_EEEEESI_SJ_SI_SJ_NS1G_6fusion15FusionCallbacksIS1K_NS1O_17LinearCombinationISI_fSI_fLNS_15FloatRoundStyleE2EEESH_S1N_JEEENS4_5SM1004TMEM4LOAD26SM100_TMEM_LOAD_32dp32b64xES13_S1D_NS4_39AutoVectorizingCopyWithAssumedAlignmentILi128EEENS4_14SM90_TMA_STOREES1D_S1Z_S1Z_EEEvvEEEEvNT_6ParamsE,"ax",@progbits
	.align	128
.text._ZN7cutlass13device_kernelINS_4gemm6kernel13GemmUniversalIN4cute5tupleIJiiiiEEENS1_10collective13CollectiveMmaINS1_35MainloopSm100TmaUmmaWarpSpecializedILi7ELi2ELi2ENS5_IJNS4_1CILi1EEESB_SB_EEEEENS5_IJNSA_ILi128EEENSA_ILi256EEENSA_ILi64EEEEEENS_12float_e5m2_tENS5_IJlSB_lEEESI_SJ_NS4_8TiledMMAINS4_8MMA_AtomIJNS4_10MMA_TraitsINS4_19SM100_MMA_F8F6F4_SSEJSI_SI_fSE_SF_NS4_17integral_constantINS4_4UMMA5MajorELSQ_0EEESR_NSO_INSP_7ScaleInELSS_0EEEST_EEEEEENS4_6LayoutISC_NS5_IJNSA_ILi0EEESX_SX_EEEEENS5_IJNS4_10UnderscoreES10_S10_EEEEENS4_13SM90_TMA_LOADENS4_14ComposedLayoutINS4_7SwizzleILi2ELi4ELi3EEENS4_18smem_ptr_flag_bitsILi8EEENSW_INS5_IJNSA_ILi8EEESG_EEENS5_IJSG_SB_EEEEEEEvNS4_8identityES13_S1D_vS1E_EENS_8epilogue10collective18CollectiveEpilogueINS1G_23Sm100TmaWarpSpecializedILi4ELi2ELi64ELb0ELb0EEEJSH_NS5_IJNSW_ISE_SB_EENSW_ISG_SB_EEEEESI_SJ_SI_SJ_NS1G_6fusion15FusionCallbacksIS1K_NS1O_17LinearCombinationISI_fSI_fLNS_15FloatRoundStyleE2EEESH_S1N_JEEENS4_5SM1004TMEM4LOAD26SM100_TMEM_LOAD_32dp32b64xES13_S1D_NS4_39AutoVectorizingCopyWithAssumedAlignmentILi128EEENS4_14SM90_TMA_STOREES1D_S1Z_S1Z_EEEvvEEEEvNT_6ParamsE:
        .type           _ZN7cutlass13device_kernelINS_4gemm6kernel13GemmUniversalIN4cute5tupleIJiiiiEEENS1_10collective13CollectiveMmaINS1_35MainloopSm100TmaUmmaWarpSpecializedILi7ELi2ELi2ENS5_IJNS4_1CILi1EEESB_SB_EEEEENS5_IJNSA_ILi128EEENSA_ILi256EEENSA_ILi64EEEEEENS_12float_e5m2_tENS5_IJlSB_lEEESI_SJ_NS4_8TiledMMAINS4_8MMA_AtomIJNS4_10MMA_TraitsINS4_19SM100_MMA_F8F6F4_SSEJSI_SI_fSE_SF_NS4_17integral_constantINS4_4UMMA5MajorELSQ_0EEESR_NSO_INSP_7ScaleInELSS_0EEEST_EEEEEENS4_6LayoutISC_NS5_IJNSA_ILi0EEESX_SX_EEEEENS5_IJNS4_10UnderscoreES10_S10_EEEEENS4_13SM90_TMA_LOADENS4_14ComposedLayoutINS4_7SwizzleILi2ELi4ELi3EEENS4_18smem_ptr_flag_bitsILi8EEENSW_INS5_IJNSA_ILi8EEESG_EEENS5_IJSG_SB_EEEEEEEvNS4_8identityES13_S1D_vS1E_EENS_8epilogue10collective18CollectiveEpilogueINS1G_23Sm100TmaWarpSpecializedILi4ELi2ELi64ELb0ELb0EEEJSH_NS5_IJNSW_ISE_SB_EENSW_ISG_SB_EEEEESI_SJ_SI_SJ_NS1G_6fusion15FusionCallbacksIS1K_NS1O_17LinearCombinationISI_fSI_fLNS_15FloatRoundStyleE2EEESH_S1N_JEEENS4_5SM1004TMEM4LOAD26SM100_TMEM_LOAD_32dp32b64xES13_S1D_NS4_39AutoVectorizingCopyWithAssumedAlignmentILi128EEENS4_14SM90_TMA_STOREES1D_S1Z_S1Z_EEEvvEEEEvNT_6ParamsE,@function
        .size           _ZN7cutlass13device_kernelINS_4gemm6kernel13GemmUniversalIN4cute5tupleIJiiiiEEENS1_10collective13CollectiveMmaINS1_35MainloopSm100TmaUmmaWarpSpecializedILi7ELi2ELi2ENS5_IJNS4_1CILi1EEESB_SB_EEEEENS5_IJNSA_ILi128EEENSA_ILi256EEENSA_ILi64EEEEEENS_12float_e5m2_tENS5_IJlSB_lEEESI_SJ_NS4_8TiledMMAINS4_8MMA_AtomIJNS4_10MMA_TraitsINS4_19SM100_MMA_F8F6F4_SSEJSI_SI_fSE_SF_NS4_17integral_constantINS4_4UMMA5MajorELSQ_0EEESR_NSO_INSP_7ScaleInELSS_0EEEST_EEEEEENS4_6LayoutISC_NS5_IJNSA_ILi0EEESX_SX_EEEEENS5_IJNS4_10UnderscoreES10_S10_EEEEENS4_13SM90_TMA_LOADENS4_14ComposedLayoutINS4_7SwizzleILi2ELi4ELi3EEENS4_18smem_ptr_flag_bitsILi8EEENSW_INS5_IJNSA_ILi8EEESG_EEENS5_IJSG_SB_EEEEEEEvNS4_8identityES13_S1D_vS1E_EENS_8epilogue10collective18CollectiveEpilogueINS1G_23Sm100TmaWarpSpecializedILi4ELi2ELi64ELb0ELb0EEEJSH_NS5_IJNSW_ISE_SB_EENSW_ISG_SB_EEEEESI_SJ_SI_SJ_NS1G_6fusion15FusionCallbacksIS1K_NS1O_17LinearCombinationISI_fSI_fLNS_15FloatRoundStyleE2EEESH_S1N_JEEENS4_5SM1004TMEM4LOAD26SM100_TMEM_LOAD_32dp32b64xES13_S1D_NS4_39AutoVectorizingCopyWithAssumedAlignmentILi128EEENS4_14SM90_TMA_STOREES1D_S1Z_S1Z_EEEvvEEEEvNT_6ParamsE,(.L_x_176 - _ZN7cutlass13device_kernelINS_4gemm6kernel13GemmUniversalIN4cute5tupleIJiiiiEEENS1_10collective13CollectiveMmaINS1_35MainloopSm100TmaUmmaWarpSpecializedILi7ELi2ELi2ENS5_IJNS4_1CILi1EEESB_SB_EEEEENS5_IJNSA_ILi128EEENSA_ILi256EEENSA_ILi64EEEEEENS_12float_e5m2_tENS5_IJlSB_lEEESI_SJ_NS4_8TiledMMAINS4_8MMA_AtomIJNS4_10MMA_TraitsINS4_19SM100_MMA_F8F6F4_SSEJSI_SI_fSE_SF_NS4_17integral_constantINS4_4UMMA5MajorELSQ_0EEESR_NSO_INSP_7ScaleInELSS_0EEEST_EEEEEENS4_6LayoutISC_NS5_IJNSA_ILi0EEESX_SX_EEEEENS5_IJNS4_10UnderscoreES10_S10_EEEEENS4_13SM90_TMA_LOADENS4_14ComposedLayoutINS4_7SwizzleILi2ELi4ELi3EEENS4_18smem_ptr_flag_bitsILi8EEENSW_INS5_IJNSA_ILi8EEESG_EEENS5_IJSG_SB_EEEEEEEvNS4_8identityES13_S1D_vS1E_EENS_8epilogue10collective18CollectiveEpilogueINS1G_23Sm100TmaWarpSpecializedILi4ELi2ELi64ELb0ELb0EEEJSH_NS5_IJNSW_ISE_SB_EENSW_ISG_SB_EEEEESI_SJ_SI_SJ_NS1G_6fusion15FusionCallbacksIS1K_NS1O_17LinearCombinationISI_fSI_fLNS_15FloatRoundStyleE2EEESH_S1N_JEEENS4_5SM1004TMEM4LOAD26SM100_TMEM_LOAD_32dp32b64xES13_S1D_NS4_39AutoVectorizingCopyWithAssumedAlignmentILi128EEENS4_14SM90_TMA_STOREES1D_S1Z_S1Z_EEEvvEEEEvNT_6ParamsE)
        .other          _ZN7cutlass13device_kernelINS_4gemm6kernel13GemmUniversalIN4cute5tupleIJiiiiEEENS1_10collective13CollectiveMmaINS1_35MainloopSm100TmaUmmaWarpSpecializedILi7ELi2ELi2ENS5_IJNS4_1CILi1EEESB_SB_EEEEENS5_IJNSA_ILi128EEENSA_ILi256EEENSA_ILi64EEEEEENS_12float_e5m2_tENS5_IJlSB_lEEESI_SJ_NS4_8TiledMMAINS4_8MMA_AtomIJNS4_10MMA_TraitsINS4_19SM100_MMA_F8F6F4_SSEJSI_SI_fSE_SF_NS4_17integral_constantINS4_4UMMA5MajorELSQ_0EEESR_NSO_INSP_7ScaleInELSS_0EEEST_EEEEEENS4_6LayoutISC_NS5_IJNSA_ILi0EEESX_SX_EEEEENS5_IJNS4_10UnderscoreES10_S10_EEEEENS4_13SM90_TMA_LOADENS4_14ComposedLayoutINS4_7SwizzleILi2ELi4ELi3EEENS4_18smem_ptr_flag_bitsILi8EEENSW_INS5_IJNSA_ILi8EEESG_EEENS5_IJSG_SB_EEEEEEEvNS4_8identityES13_S1D_vS1E_EENS_8epilogue10collective18CollectiveEpilogueINS1G_23Sm100TmaWarpSpecializedILi4ELi2ELi64ELb0ELb0EEEJSH_NS5_IJNSW_ISE_SB_EENSW_ISG_SB_EEEEESI_SJ_SI_SJ_NS1G_6fusion15FusionCallbacksIS1K_NS1O_17LinearCombinationISI_fSI_fLNS_15FloatRoundStyleE2EEESH_S1N_JEEENS4_5SM1004TMEM4LOAD26SM100_TMEM_LOAD_32dp32b64xES13_S1D_NS4_39AutoVectorizingCopyWithAssumedAlignmentILi128EEENS4_14SM90_TMA_STOREES1D_S1Z_S1Z_EEEvvEEEEvNT_6ParamsE,@"STO_CUDA_ENTRY STV_DEFAULT"
_ZN7cutlass13device_kernelINS_4gemm6kernel13GemmUniversalIN4cute5tupleIJiiiiEEENS1_10collective13CollectiveMmaINS1_35MainloopSm100TmaUmmaWarpSpecializedILi7ELi2ELi2ENS5_IJNS4_1CILi1EEESB_SB_EEEEENS5_IJNSA_ILi128EEENSA_ILi256EEENSA_ILi64EEEEEENS_12float_e5m2_tENS5_IJlSB_lEEESI_SJ_NS4_8TiledMMAINS4_8MMA_AtomIJNS4_10MMA_TraitsINS4_19SM100_MMA_F8F6F4_SSEJSI_SI_fSE_SF_NS4_17integral_constantINS4_4UMMA5MajorELSQ_0EEESR_NSO_INSP_7ScaleInELSS_0EEEST_EEEEEENS4_6LayoutISC_NS5_IJNSA_ILi0EEESX_SX_EEEEENS5_IJNS4_10UnderscoreES10_S10_EEEEENS4_13SM90_TMA_LOADENS4_14ComposedLayoutINS4_7SwizzleILi2ELi4ELi3EEENS4_18smem_ptr_flag_bitsILi8EEENSW_INS5_IJNSA_ILi8EEESG_EEENS5_IJSG_SB_EEEEEEEvNS4_8identityES13_S1D_vS1E_EENS_8epilogue10collective18CollectiveEpilogueINS1G_23Sm100TmaWarpSpecializedILi4ELi2ELi64ELb0ELb0EEEJSH_NS5_IJNSW_ISE_SB_EENSW_ISG_SB_EEEEESI_SJ_SI_SJ_NS1G_6fusion15FusionCallbacksIS1K_NS1O_17LinearCombinationISI_fSI_fLNS_15FloatRoundStyleE2EEESH_S1N_JEEENS4_5SM1004TMEM4LOAD26SM100_TMEM_LOAD_32dp32b64xES13_S1D_NS4_39AutoVectorizingCopyWithAssumedAlignmentILi128EEENS4_14SM90_TMA_STOREES1D_S1Z_S1Z_EEEvvEEEEvNT_6ParamsE:
[----:B------:R-:W1:Y:S01]  /*0000*/  LDC R1, c[0x0][0x37c] ;  /* 0x0000df00ff017b82 */ /* 0x000e620000000800 */
[----:B------:R-:W2:Y:S01]  /*0010*/  S2R R185, SR_TID.X ;  /* 0x0000000000b97919 */ /* 0x000ea20000002100 */
[----:B------:R-:W3:Y:S01]  /*0020*/  LDCU.64 UR4, c[0x0][0x890] ;  /* 0x00011200ff0477ac */ /* 0x000ee20008000a00 */
[----:B------:R-:W-:Y:S02]  /*0030*/  PRMT R171, RZ, 0x7610, R171 ;  /* 0x00007610ffab7816 */ /* 0x000fe400000000ab */
[----:B------:R-:W-:Y:S01]  /*0040*/  ELECT P5, URZ, PT ;  /* 0x0000000000ff782f */ /* 0x000fe200038a0000 */
[----:B------:R-:W4:Y:S01]  /*0050*/  LDCU.64 UR46, c[0x0][0x358] ;  /* 0x00006b00ff2e77ac */ /* 0x000f220008000a00 */
[----:B---3--:R-:W-:-:S04]  /*0060*/  UISETP.NE.U32.AND UP0, UPT, UR4, URZ, UPT ;  /* 0x000000ff0400728c */ /* 0x008fc8000bf05070 */
[----:B------:R-:W-:Y:S01]  /*0070*/  UISETP.NE.AND.EX UP0, UPT, UR5, URZ, UPT, UP0 ;  /* 0x000000ff0500728c */ /* 0x000fe2000bf05300 */
[----:B--2---:R-:W-:-:S05]  /*0080*/  SHF.R.U32.HI R173, RZ, 0x5, R185 ;  /* 0x00000005ffad7819 */ /* 0x004fca00000116b9 */
[----:B------:R-:W2:Y:S02]  /*0090*/  SHFL.IDX PT, R0, R173, RZ, 0x1f ;  /* 0x00001fffad007589 */ /* 0x000ea400000e0000 */
[----:B--2---:R-:W-:Y:S01]  /*00a0*/  R2UR UR8, R0 ;  /* 0x00000000000872ca */ /* 0x004fe200000e0000 */
[----:B-1--4-:R-:W-:-:S14]  /*00b0*/  BRA.U UP0, `(.L_x_0) ;  /* 0x00000001002c7547 */ /* 0x012fdc000b800000 */
[----:B------:R-:W1:Y:S02]  /*00c0*/  LDCU.64 UR6, c[0x0][0x888] ;  /* 0x00011100ff0677ac */ /* 0x000e640008000a00 */
[----:B-1----:R-:W-:-:S04]  /*00d0*/  UISETP.NE.U32.AND UP0, UPT, UR6, URZ, UPT ;  /* 0x000000ff0600728c */ /* 0x002fc8000bf05070 */
[----:B------:R-:W-:-:S09]  /*00e0*/  UISETP.NE.AND.EX UP0, UPT, UR7, URZ, UPT, UP0 ;  /* 0x000000ff0700728c */ /* 0x000fd2000bf05300 */
[----:B------:R-:W-:Y:S05]  /*00f0*/  BRA.U !UP0, `(.L_x_1) ;  /* 0x0000000108107547 */ /* 0x000fea000b800000 */
[----:B------:R-:W1:Y:S02]  /*0100*/  LDC.64 R2, c[0x0][0x888] ;  /* 0x00022200ff027b82 */ /* 0x000e640000000a00 */
[----:B-1----:R1:W5:Y:S01]  /*0110*/  LDG.E R81, desc[UR46][R2.64] ;  /* 0x0000002e02517981 */ /* 0x002362000c1e1900 */
[----:B------:R-:W-:Y:S01]  /*0120*/  HFMA2 R171, -RZ, RZ, 0, 5.9604644775390625e-08 ;  /* 0x00000001ffab7431 */ /* 0x000fe200000001ff */
[----:B------:R-:W-:Y:S05]  /*0130*/  BRA `(.L_x_0) ;  /* 0x00000000000c7947 */ /* 0x000fea0003800000 */
.L_x_1:
[----:B------:R-:W1:Y:S01]  /*0140*/  LDCU UR6, c[0x0][0x880] ;  /* 0x00011000ff0677ac */ /* 0x000e620008000800 */
[----:B------:R-:W-:Y:S01]  /*0150*/  HFMA2 R171, -RZ, RZ, 0, 5.9604644775390625e-08 ;  /* 0x00000001ffab7431 */ /* 0x000fe200000001ff */
[----:B-1----:R-:W-:-:S07]  /*0160*/  MOV R81, UR6 ;  /* 0x0000000600517c02 */ /* 0x002fce0008000f00 */
.L_x_0:
[----:B------:R-:W2:Y:S02]  /*0170*/  LDCU.64 UR6, c[0x0][0x8b0] ;  /* 0x00011600ff0677ac */ /* 0x000ea40008000a00 */
[----:B--2---:R-:W-:-:S04]  /*0180*/  UISETP.NE.U32.AND UP0, UPT, UR6, URZ, UPT ;  /* 0x000000ff0600728c */ /* 0x004fc8000bf05070 */
[----:B------:R-:W-:-:S09]  /*0190*/  UISETP.NE.AND.EX UP0, UPT, UR7, URZ, UPT, UP0 ;  /* 0x000000ff0700728c */ /* 0x000fd2000bf05300 */
[----:B------:R-:W-:Y:S05]  /*01a0*/  BRA.U UP0, `(.L_x_2) ;  /* 0x0000000100247547 */ /* 0x000fea000b800000 */
[----:B------:R-:W2:Y:S02]  /*01b0*/  LDCU.64 UR6, c[0x0][0x8a8] ;  /* 0x00011500ff0677ac */ /* 0x000ea40008000a00 */
[----:B--2---:R-:W-:-:S04]  /*01c0*/  UISETP.NE.U32.AND UP0, UPT, UR6, URZ, UPT ;  /* 0x000000ff0600728c */ /* 0x004fc8000bf05070 */
[----:B------:R-:W-:-:S09]  /*01d0*/  UISETP.NE.AND.EX UP0, UPT, UR7, URZ, UPT, UP0 ;  /* 0x000000ff0700728c */ /* 0x000fd2000bf05300 */
[----:B------:R-:W-:Y:S05]  /*01e0*/  BRA.U !UP0, `(.L_x_3) ;  /* 0x00000001080c7547 */ /* 0x000fea000b800000 */
[----:B------:R-:W2:Y:S02]  /*01f0*/  LDC.64 R78, c[0x0][0x8a8] ;  /* 0x00022a00ff4e7b82 */ /* 0x000ea40000000a00 */
[----:B--2---:R2:W5:Y:S01]  /*0200*/  LDG.E R78, desc[UR46][R78.64] ;  /* 0x0000002e4e4e7981 */ /* 0x004562000c1e1900 */
[----:B------:R-:W-:Y:S05]  /*0210*/  BRA `(.L_x_2) ;  /* 0x0000000000087947 */ /* 0x000fea0003800000 */
.L_x_3:
[----:B------:R-:W2:Y:S02]  /*0220*/  LDCU UR6, c[0x0][0x8a0] ;  /* 0x00011400ff0677ac */ /* 0x000ea40008000800 */
[----:B--2---:R-:W-:Y:S02]  /*0230*/  MOV R78, UR6 ;  /* 0x00000006004e7c02 */ /* 0x004fe40008000f00 */
.L_x_2:
[----:B------:R-:W-:Y:S01]  /*0240*/  IMAD.U32 R0, RZ, RZ, UR8 ;  /* 0x00000008ff007e24 */ /* 0x000fe2000f8e00ff */
[----:B------:R-:W-:Y:S04]  /*0250*/  BSSY.RECONVERGENT B0, `(.L_x_4) ;  /* 0x000000c000007945 */ /* 0x000fe80003800200 */
[C---:B------:R-:W-:Y:S02]  /*0260*/  ISETP.NE.OR P1, PT, R0.reuse, 0x1, !P5 ;  /* 0x000000010000780c */ /* 0x040fe40006f25670 */
[----:B------:R-:W-:-:S11]  /*0270*/  ISETP.NE.OR P0, PT, R0, 0x3, !P5 ;  /* 0x000000030000780c */ /* 0x000fd60006f05670 */
[----:B------:R-:W-:Y:S05]  /*0280*/  @P1 BRA `(.L_x_5) ;  /* 0x0000000000201947 */ /* 0x000fea0003800000 */
[----:B------:R-:W3:Y:S02]  /*0290*/  LDCU.64 UR6, c[0x0][0x348] ;  /* 0x00006900ff0677ac */ /* 0x000ee40008000a00 */
[----:B---3--:R-:W-:Y:S02]  /*02a0*/  UIADD3 UR10, UP1, UPT, UR6, 0x80, URZ ;  /* 0x00000080060a7890 */ /* 0x008fe4000ff3e0ff */
[----:B------:R-:W-:Y:S02]  /*02b0*/  UIADD3 UR6, UP0, UPT, UR6, 0x180, URZ ;  /* 0x0000018006067890 */ /* 0x000fe4000ff1e0ff */
[----:B------:R-:W-:Y:S02]  /*02c0*/  UIADD3.X UR11, UPT, UPT, URZ, UR7, URZ, UP1, !UPT ;  /* 0x00000007ff0b7290 */ /* 0x000fe40008ffe4ff */
[----:B------:R-:W-:-:S07]  /*02d0*/  UIADD3.X UR7, UPT, UPT, URZ, UR7, URZ, UP0, !UPT ;  /* 0x00000007ff077290 */ /* 0x000fce00087fe4ff */
[----:B------:R3:W-:Y:S02]  /*02e0*/  UTMACCTL.PF [UR10] ;  /* 0x000000000a0079b9 */ /* 0x0007e40008040000 */
[----:B------:R3:W-:Y:S02]  /*02f0*/  UTMACCTL.PF [UR6] ;  /* 0x00000000060079b9 */ /* 0x0007e40008040000 */
[----:B---3--:R-:W-:Y:S01]  /*0300*/  NOP ;  /* 0x0000000000007918 */ /* 0x008fe20000000000 */
.L_x_5:
[----:B------:R-:W-:Y:S05]  /*0310*/  BSYNC.RECONVERGENT B0 ;  /* 0x0000000000007941 */ /* 0x000fea0003800200 */
.L_x_4:
[----:B------:R-:W-:Y:S04]  /*0320*/  BSSY.RECONVERGENT B0, `(.L_x_6) ;  /* 0x000000a000007945 */ /* 0x000fe80003800200 */
        /* <DEDUP_REMOVED lines=9> */
.L_x_7:
[----:B------:R-:W-:Y:S05]  /*03c0*/  BSYNC.RECONVERGENT B0 ;  /* 0x0000000000007941 */ /* 0x000fea0003800200 */
.L_x_6:
[----:B------:R-:W3:Y:S01]  /*03d0*/  LDCU.64 UR6, c[0x0][0x888] ;  /* 0x00011100ff0677ac */ /* 0x000ee20008000a00 */
[----:B------:R-:W-:Y:S02]  /*03e0*/  UISETP.EQ.U32.AND UP1, UPT, UR4, URZ, UPT ;  /* 0x000000ff0400728c */ /* 0x000fe4000bf22070 */
[----:B------:R-:W-:Y:S02]  /*03f0*/  UPLOP3.LUT UP2, UPT, UPT, UPT, UPT, 0x80, 0x8 ;  /* 0x000000000008789c */ /* 0x000fe40003f4f070 */
[----:B---3--:R-:W-:-:S04]  /*0400*/  UISETP.NE.U32.AND UP0, UPT, UR6, URZ, UPT ;  /* 0x000000ff0600728c */ /* 0x008fc8000bf05070 */
[----:B------:R-:W-:-:S04]  /*0410*/  UISETP.NE.AND.EX UP0, UPT, UR7, URZ, UPT, UP0 ;  /* 0x000000ff0700728c */ /* 0x000fc8000bf05300 */
[----:B------:R-:W-:-:S04]  /*0420*/  UISETP.EQ.OR.EX UP3, UPT, UR5, URZ, !UP0, UP1 ;  /* 0x000000ff0500728c */ /* 0x000fc8000c762710 */
[----:B------:R-:W-:-:S05]  /*0430*/  UP2UR UR50, UPR, URZ, 0x8 ;  /* 0x00000008ff327883 */ /* 0x000fca0008000000 */
[----:B------:R-:W-:Y:S07]  /*0440*/  BRA.U !UP3, `(.L_x_8) ;  /* 0x000000010b207547 */ /* 0x000fee000b800000 */
[----:B------:R-:W-:Y:S01]  /*0450*/  UISETP.NE.U32.AND UP2, UPT, UR4, URZ, UPT ;  /* 0x000000ff0400728c */ /* 0x000fe2000bf45070 */
[----:B-----5:R-:W-:Y:S01]  /*0460*/  FSETP.NEU.AND P0, PT, R81, RZ, PT ;  /* 0x000000ff5100720b */ /* 0x020fe20003f0d000 */
[----:B------:R-:W-:Y:S02]  /*0470*/  USEL UR4, URZ, 0xffffffff, UP0 ;  /* 0xffffffffff047887 */ /* 0x000fe40008000000 */
[----:B------:R-:W-:-:S10]  /*0480*/  UISETP.NE.AND.EX UP2, UPT, UR5, URZ, UPT, UP2 ;  /* 0x000000ff0500728c */ /* 0x000fd4000bf45320 */
[----:B------:R-:W-:Y:S01]  /*0490*/  VOTEU.ANY UP1, P0 ;  /* 0x0000000000ff7886 */ /* 0x000fe20000020100 */
[----:B------:R-:W-:-:S04]  /*04a0*/  @!UP2 USEL UR4, URZ, 0xffffffff, UP1 ;  /* 0xffffffffff04a887 */ /* 0x000fc80008800000 */
[----:B------:R-:W-:-:S04]  /*04b0*/  ULOP3.LUT UR4, UR4, 0x1, URZ, 0xc0, !UPT ;  /* 0x0000000104047892 */ /* 0x000fc8000f8ec0ff */
[----:B------:R-:W-:-:S11]  /*04c0*/  UISETP.NE.U32.AND UP2, UPT, UR4, 0x1, UPT ;  /* 0x000000010400788c */ /* 0x000fd6000bf45070 */
.L_x_8:
[----:B-1----:R-:W1:Y:S01]  /*04d0*/  SHFL.IDX PT, R2, R173, RZ, 0x1f ;  /* 0x00001fffad027589 */ /* 0x002e6200000e0000 */
[----:B------:R-:W-:-:S04]  /*04e0*/  UISETP.NE.AND UP1, UPT, UR8, 0x2, UPT ;  /* 0x000000020800788c */ /* 0x000fc8000bf25270 */
[----:B------:R-:W-:Y:S01]  /*04f0*/  USEL UR6, URZ, 0x1, UP1 ;  /* 0x00000001ff067887 */ /* 0x000fe20008800000 */
[----:B-1----:R-:W-:-:S13]  /*0500*/  ISETP.NE.AND P0, PT, R2, RZ, PT ;  /* 0x000000ff0200720c */ /* 0x002fda0003f05270 */
[----:B------:R-:W-:Y:S05]  /*0510*/  @P0 BRA `(.L_x_9) ;  /* 0x0000000000600947 */ /* 0x000fea0003800000 */
[----:B------:R-:W1:Y:S01]  /*0520*/  S2UR UR5, SR_CgaCtaId ;  /* 0x00000000000579c3 */ /* 0x000e620000008800 */
[----:B------:R-:W-:Y:S01]  /*0530*/  UMOV UR7, 0x400 ;  /* 0x0000040000077882 */ /* 0x000fe20000000000 */
[----:B------:R-:W-:Y:S01]  /*0540*/  UMOV UR4, 0x1 ;  /* 0x0000000100047882 */ /* 0x000fe20000000000 */
[----:B------:R-:W-:Y:S01]  /*0550*/  ELECT P0, URZ, PT ;  /* 0x0000000000ff782f */ /* 0x000fe20003800000 */
[----:B------:R-:W-:-:S04]  /*0560*/  UIADD3 UR10, UPT, UPT, -UR4, 0x100000, URZ ;  /* 0x00100000040a7890 */ /* 0x000fc8000fffe1ff */
[----:B------:R-:W-:Y:S02]  /*0570*/  USHF.L.U32 UR11, UR10, 0xb, URZ ;  /* 0x0000000b0a0b7899 */ /* 0x000fe400080006ff */
[----:B------:R-:W-:Y:S02]  /*0580*/  USHF.L.U32 UR10, UR10, 0x1, URZ ;  /* 0x000000010a0a7899 */ /* 0x000fe400080006ff */
[----:B-1----:R-:W-:Y:S01]  /*0590*/  ULEA UR5, UR5, UR7, 0x18 ;  /* 0x0000000705057291 */ /* 0x002fe2000f8ec0ff */
[----:B------:R-:W1:Y:S11]  /*05a0*/  FENCE.VIEW.ASYNC.S ;  /* 0x00000000000073c6 */ /* 0x000e760000000000 */
[----:B-1----:R1:W3:Y:S01]  /*05b0*/  SYNCS.EXCH.64 URZ, [UR5], UR10 ;  /* 0x0000000a05ff75b2 */ /* 0x0022e20008000100 */
[----:B------:R1:W4:Y:S01]  /*05c0*/  SYNCS.EXCH.64 URZ, [UR5+0x38], UR10 ;  /* 0x0000380a05ff75b2 */ /* 0x0003220008000100 */
[----:B------:R1:W1:Y:S01]  /*05d0*/  SYNCS.EXCH.64 URZ, [UR5+0x8], UR10 ;  /* 0x0000080a05ff75b2 */ /* 0x0002620008000100 */
        /* <DEDUP_REMOVED lines=11> */
[----:B------:R-:W-:Y:S01]  /*0690*/  NOP ;  /* 0x0000000000007918 */ /* 0x000fe20000000000 */
.L_x_9:
[----:B------:R-:W2:Y:S01]  /*06a0*/  SHFL.IDX PT, R2, R173, RZ, 0x1f ;  /* 0x00001fffad027589 */ /* 0x000ea200000e0000 */
[----:B------:R-:W-:Y:S01]  /*06b0*/  NOP ;  /* 0x0000000000007918 */ /* 0x000fe20000000000 */
[----:B--2---:R-:W-:-:S13]  /*06c0*/  ISETP.NE.AND P0, PT, R2, 0x1, PT ;  /* 0x000000010200780c */ /* 0x004fda0003f05270 */
[----:B------:R-:W-:Y:S05]  /*06d0*/  @P0 BRA `(.L_x_10) ;  /* 0x0000000000580947 */ /* 0x000fea0003800000 */
[----:B------:R-:W2:Y:S01]  /*06e0*/  S2UR UR7, SR_CgaCtaId ;  /* 0x00000000000779c3 */ /* 0x000ea20000008800 */
[----:B------:R-:W-:Y:S01]  /*06f0*/  UMOV UR9, 0x400 ;  /* 0x0000040000097882 */ /* 0x000fe20000000000 */
[----:B-1----:R-:W-:Y:S01]  /*0700*/  UMOV UR5, 0x20 ;  /* 0x0000002000057882 */ /* 0x002fe20000000000 */
[----:B------:R-:W-:Y:S01]  /*0710*/  UMOV UR4, 0x80 ;  /* 0x0000008000047882 */ /* 0x000fe20000000000 */
[----:B------:R-:W-:-:S04]  /*0720*/  UIADD3 UR10, UPT, UPT, -UR5, 0x100000, URZ ;  /* 0x00100000050a7890 */ /* 0x000fc8000fffe1ff */
[----:B------:R-:W-:Y:S02]  /*0730*/  USHF.L.U32 UR11, UR10, 0xb, URZ ;  /* 0x0000000b0a0b7899 */ /* 0x000fe400080006ff */
[----:B------:R-:W-:Y:S02]  /*0740*/  USHF.L.U32 UR10, UR10, 0x1, URZ ;  /* 0x000000010a0a7899 */ /* 0x000fe400080006ff */
[----:B------:R-:W-:-:S04]  /*0750*/  UIADD3 UR4, UPT, UPT, -UR4, 0x100000, URZ ;  /* 0x0010000004047890 */ /* 0x000fc8000fffe1ff */
[----:B------:R-:W-:Y:S02]  /*0760*/  USHF.L.U32 UR5, UR4, 0xb, URZ ;  /* 0x0000000b04057899 */ /* 0x000fe400080006ff */
[----:B------:R-:W-:Y:S01]  /*0770*/  USHF.L.U32 UR4, UR4, 0x1, URZ ;  /* 0x0000000104047899 */ /* 0x000fe200080006ff */
[----:B------:R-:W-:Y:S01]  /*0780*/  ELECT P0, URZ, PT ;  /* 0x0000000000ff782f */ /* 0x000fe20003800000 */
[----:B--2---:R-:W-:Y:S01]  /*0790*/  ULEA UR7, UR7, UR9, 0x18 ;  /* 0x0000000907077291 */ /* 0x004fe2000f8ec0ff */
[----:B------:R-:W1:Y:S11]  /*07a0*/  FENCE.VIEW.ASYNC.S ;  /* 0x00000000000073c6 */ /* 0x000e760000000000 */
[----:B-1----:R2:W1:Y:S01]  /*07b0*/  SYNCS.EXCH.64 URZ, [UR7+0x70], UR10 ;  /* 0x0000700a07ff75b2 */ /* 0x0024620008000100 */
[----:B------:R2:W1:Y:S01]  /*07c0*/  SYNCS.EXCH.64 URZ, [UR7+0x90], UR4 ;  /* 0x0000900407ff75b2 */ /* 0x0004620008000100 */
[----:B------:R2:W1:Y:S01]  /*07d0*/  SYNCS.EXCH.64 URZ, [UR7+0x78], UR10 ;  /* 0x0000780a07ff75b2 */ /* 0x0004620008000100 */
[----:B------:R2:W1:Y:S01]  /*07e0*/  SYNCS.EXCH.64 URZ, [UR7+0x98], UR4 ;  /* 0x0000980407ff75b2 */ /* 0x0004620008000100 */
[----:B------:R2:W1:Y:S01]  /*07f0*/  SYNCS.EXCH.64 URZ, [UR7+0x80], UR10 ;  /* 0x0000800a07ff75b2 */ /* 0x0004620008000100 */
[----:B------:R2:W1:Y:S01]  /*0800*/  SYNCS.EXCH.64 URZ, [UR7+0xa0], UR4 ;  /* 0x0000a00407ff75b2 */ /* 0x0004620008000100 */
[----:B------:R2:W1:Y:S01]  /*0810*/  SYNCS.EXCH.64 URZ, [UR7+0x88], UR10 ;  /* 0x0000880a07ff75b2 */ /* 0x0004620008000100 */
[----:B------:R2:W1:Y:S02]  /*0820*/  SYNCS.EXCH.64 URZ, [UR7+0xa8], UR4 ;  /* 0x0000a80407ff75b2 */ /* 0x0004640008000100 */
[----:B--2---:R-:W-:Y:S01]  /*0830*/  NOP ;  /* 0x0000000000007918 */ /* 0x004fe20000000000 */
.L_x_10:
[----:B------:R-:W2:Y:S01]  /*0840*/  SHFL.IDX PT, R2, R173, RZ, 0x1f ;  /* 0x00001fffad027589 */ /* 0x000ea200000e0000 */
[----:B------:R-:W-:Y:S01]  /*0850*/  NOP ;  /* 0x0000000000007918 */ /* 0x000fe20000000000 */
[----:B--2---:R-:W-:-:S13]  /*0860*/  ISETP.NE.AND P0, PT, R2, 0x3, PT ;  /* 0x000000030200780c */ /* 0x004fda0003f05270 */
[----:B------:R-:W-:Y:S05]  /*0870*/  @P0 BRA `(.L_x_11) ;  /* 0x0000000000300947 */ /* 0x000fea0003800000 */
[----:B-1----:R-:W1:Y:S01]  /*0880*/  S2UR UR5, SR_CgaCtaId ;  /* 0x00000000000579c3 */ /* 0x002e620000008800 */
        /* <DEDUP_REMOVED lines=8> */
[----:B-1----:R2:W1:Y:S01]  /*0910*/  SYNCS.EXCH.64 URZ, [UR5+0xb0], UR10 ;  /* 0x0000b00a05ff75b2 */ /* 0x0024620008000100 */
[----:B------:R2:W1:Y:S02]  /*0920*/  SYNCS.EXCH.64 URZ, [UR5+0xb8], UR10 ;  /* 0x0000b80a05ff75b2 */ /* 0x0004640008000100 */
[----:B--2---:R-:W-:Y:S01]  /*0930*/  NOP ;  /* 0x0000000000007918 */ /* 0x004fe20000000000 */
.L_x_11:
[----:B------:R-:W2:Y:S01]  /*0940*/  SHFL.IDX PT, R2, R173, RZ, 0x1f ;  /* 0x00001fffad027589 */ /* 0x000ea200000e0000 */
[----:B------:R-:W-:Y:S01]  /*0950*/  NOP ;  /* 0x0000000000007918 */ /* 0x000fe20000000000 */
[----:B--2---:R-:W-:-:S13]  /*0960*/  ISETP.NE.AND P0, PT, R2, 0x4, PT ;  /* 0x000000040200780c */ /* 0x004fda0003f05270 */
[----:B------:R-:W-:Y:S05]  /*0970*/  @P0 BRA `(.L_x_12) ;  /* 0x00000000004c0947 */ /* 0x000fea0003800000 */
[----:B-1----:R-:W1:Y:S01]  /*0980*/  S2UR UR5, SR_CgaCtaId ;  /* 0x00000000000579c3 */ /* 0x002e620000008800 */
[----:B------:R-:W-:Y:S01]  /*0990*/  UMOV UR9, 0x100 ;  /* 0x0000010000097882 */ /* 0x000fe20000000000 */
[----:B------:R-:W-:Y:S01]  /*09a0*/  UMOV UR7, 0x400 ;  /* 0x0000040000077882 */ /* 0x000fe20000000000 */
[----:B------:R-:W-:Y:S01]  /*09b0*/  USEL UR9, UR9, 0xe0, UP2 ;  /* 0x000000e009097887 */ /* 0x000fe20009000000 */
[----:B------:R-:W-:Y:S01]  /*09c0*/  UMOV UR4, 0x1 ;  /* 0x0000000100047882 */ /* 0x000fe20000000000 */
[----:B------:R-:W-:Y:S01]  /*09d0*/  ELECT P0, URZ, PT ;  /* 0x0000000000ff782f */ /* 0x000fe20003800000 */
[----:B------:R-:W-:-:S04]  /*09e0*/  UIADD3 UR10, UPT, UPT, -UR4, 0x100000, URZ ;  /* 0x00100000040a7890 */ /* 0x000fc8000fffe1ff */
[----:B------:R-:W-:Y:S02]  /*09f0*/  USHF.L.U32 UR11, UR10, 0xb, URZ ;  /* 0x0000000b0a0b7899 */ /* 0x000fe400080006ff */
[----:B------:R-:W-:Y:S02]  /*0a00*/  USHF.L.U32 UR10, UR10, 0x1, URZ ;  /* 0x000000010a0a7899 */ /* 0x000fe400080006ff */
[----:B------:R-:W-:-:S04]  /*0a10*/  UIADD3 UR12, UPT, UPT, -UR9, 0x100000, URZ ;  /* 0x00100000090c7890 */ /* 0x000fc8000fffe1ff */
[----:B------:R-:W-:Y:S02]  /*0a20*/  USHF.L.U32 UR13, UR12, 0xb, URZ ;  /* 0x0000000b0c0d7899 */ /* 0x000fe400080006ff */
[----:B------:R-:W-:Y:S02]  /*0a30*/  USHF.L.U32 UR12, UR12, 0x1, URZ ;  /* 0x000000010c0c7899 */ /* 0x000fe400080006ff */
[----:B-1----:R-:W-:Y:S01]  /*0a40*/  ULEA UR5, UR5, UR7, 0x18 ;  /* 0x0000000705057291 */ /* 0x002fe2000f8ec0ff */
[----:B------:R-:W1:Y:S11]  /*0a50*/  FENCE.VIEW.ASYNC.S ;  /* 0x00000000000073c6 */ /* 0x000e760000000000 */
[----:B-1----:R2:W1:Y:S01]  /*0a60*/  SYNCS.EXCH.64 URZ, [UR5+0xc0], UR10 ;  /* 0x0000c00a05ff75b2 */ /* 0x0024620008000100 */
[----:B------:R2:W1:Y:S01]  /*0a70*/  SYNCS.EXCH.64 URZ, [UR5+0xd0], UR12 ;  /* 0x0000d00c05ff75b2 */ /* 0x0004620008000100 */
[----:B------:R2:W1:Y:S01]  /*0a80*/  SYNCS.EXCH.64 URZ, [UR5+0xc8], UR10 ;  /* 0x0000c80a05ff75b2 */ /* 0x0004620008000100 */
[----:B------:R2:W1:Y:S02]  /*0a90*/  SYNCS.EXCH.64 URZ, [UR5+0xd8], UR12 ;  /* 0x0000d80c05ff75b2 */ /* 0x0004640008000100 */
[----:B--2---:R-:W-:Y:S01]  /*0aa0*/  NOP ;  /* 0x0000000000007918 */ /* 0x004fe20000000000 */
.L_x_12:
        /* <DEDUP_REMOVED lines=20> */
[----:B------:R2:W1:Y:S02]  /*0bf0*/  SYNCS.EXCH.64 URZ, [UR7+0xf8], UR4 ;  /* 0x0000f80407ff75b2 */ /* 0x0004640008000100 */
[----:B--2---:R-:W-:Y:S01]  /*0c00*/  NOP ;  /* 0x0000000000007918 */ /* 0x004fe20000000000 */
.L_x_13:
        /* <DEDUP_REMOVED lines=18> */
.L_x_14:
[----:B-1----:R-:W1:Y:S01]  /*0d30*/  S2UR UR5, SR_CTAID.X ;  /* 0x00000000000579c3 */ /* 0x002e620000002500 */
[----:B------:R-:W-:-:S05]  /*0d40*/  CS2R.32 R170, SR_CgaSize ;  /* 0x0000000000aa7805 */ /* 0x000fca0000008a00 */
[----:B------:R-:W-:-:S05]  /*0d50*/  IMAD R170, R170, -0xa0, RZ ;  /* 0xffffff60aaaa7824 */ /* 0x000fca00078e02ff */
[----:B------:R-:W-:-:S14]  /*0d60*/  R2UR UR9, R170 ;  /* 0x00000000aa0972ca */ /* 0x000fdc00000e0000 */
[----:B------:R-:W2:Y:S01]  /*0d70*/  LDCU UR9, c[0x0][UR9+0x2b0] ;  /* 0x00005600090977ac */ /* 0x000ea20008000800 */
[----:B------:R-:W-:Y:S01]  /*0d80*/  NOP ;  /* 0x0000000000007918 */ /* 0x000fe20000000000 */
[----:B------:R-:W-:-:S05]  /*0d90*/  CS2R.32 R170, SR_CgaSize ;  /* 0x0000000000aa7805 */ /* 0x000fca0000008a00 */
[----:B------:R-:W-:-:S05]  /*0da0*/  IMAD R170, R170, -0xa0, RZ ;  /* 0xffffff60aaaa7824 */ /* 0x000fca00078e02ff */
[----:B------:R-:W-:-:S14]  /*0db0*/  R2UR UR7, R170 ;  /* 0x00000000aa0772ca */ /* 0x000fdc00000e0000 */
[----:B------:R-:W3:Y:S01]  /*0dc0*/  LDCU UR7, c[0x0][UR7+0x2b4] ;  /* 0x00005680070777ac */ /* 0x000ee20008000800 */
[----:B------:R-:W4:Y:S08]  /*0dd0*/  S2UR UR4, SR_CTAID.Y ;  /* 0x00000000000479c3 */ /* 0x000f300000002600 */
[----:B------:R-:W3:Y:S01]  /*0de0*/  LDC R9, c[0x0][0xb24] ;  /* 0x0002c900ff097b82 */ /* 0x000ee20000000800 */
[----:B-1----:R-:W-:-:S02]  /*0df0*/  I2FP.F32.U32 R5, UR5 ;  /* 0x0000000500057c45 */ /* 0x002fc40008201000 */
[----:B------:R-:W-:-:S05]  /*0e00*/  CS2R.32 R3, SR_CgaSize ;  /* 0x0000000000037805 */ /* 0x000fca0000008a00 */
[----:B------:R-:W-:-:S06]  /*0e10*/  IMAD R3, R3, -0xa0, RZ ;  /* 0xffffff6003037824 */ /* 0x000fcc00078e02ff */
[----:B------:R-:W1:Y:S01]  /*0e20*/  LDC R3, c[0x0][R3+0x2a0] ;  /* 0x0000a80003037b82 */ /* 0x000e620000000800 */
[----:B------:R-:W-:Y:S01]  /*0e30*/  MOV R21, UR5 ;  /* 0x0000000500157c02 */ /* 0x000fe20008000f00 */
[----:B--2---:R-:W-:Y:S01]  /*0e40*/  FMUL R5, R5, UR9 ;  /* 0x0000000905057c20 */ /* 0x004fe20008400000 */
[----:B----4-:R-:W-:Y:S02]  /*0e50*/  I2FP.F32.U32 R4, UR4 ;  /* 0x0000000400047c45 */ /* 0x010fe40008201000 */
[----:B------:R-:W-:-:S05]  /*0e60*/  CS2R.32 R2, SR_CgaSize ;  /* 0x0000000000027805 */ /* 0x000fca0000008a00 */
[----:B------:R-:W-:-:S06]  /*0e70*/  IMAD R2, R2, -0xa0, RZ ;  /* 0xffffff6002027824 */ /* 0x000fcc00078e02ff */
[----:B------:R-:W2:Y:S01]  /*0e80*/  LDC R2, c[0x0][R2+0x2a4] ;  /* 0x0000a90002027b82 */ /* 0x000ea20000000800 */
[----:B------:R-:W4:Y:S01]  /*0e90*/  F2I.U32.TRUNC.NTZ R170, R5 ;  /* 0x0000000500aa7305 */ /* 0x000f22000020f000 */
[----:B------:R-:W-:Y:S01]  /*0ea0*/  MOV R20, UR4 ;  /* 0x0000000400147c02 */ /* 0x000fe20008000f00 */
[----:B---3--:R-:W-:-:S05]  /*0eb0*/  FMUL R4, R4, UR7 ;  /* 0x0000000704047c20 */ /* 0x008fca0008400000 */
[----:B------:R-:W-:Y:S01]  /*0ec0*/  BAR.SYNC.DEFER_BLOCKING 0x0 ;  /* 0x0000000000007b1d */ /* 0x000fe20000010000 */
[----:B------:R-:W-:-:S05]  /*0ed0*/  ISETP.GE.AND P0, PT, R9, 0x1, PT ;  /* 0x000000010900780c */ /* 0x000fca0003f06270 */
[----:B------:R-:W3:Y:S02]  /*0ee0*/  F2I.U32.TRUNC.NTZ R147, R4 ;  /* 0x0000000400937305 */ /* 0x000ee4000020f000 */
[----:B------:R-:W2:Y:S01]  /*0ef0*/  S2UR UR36, SR_CTAID.Z ;  /* 0x00000000002479c3 */ /* 0x000ea20000002700 */
[----:B----4-:R-:W-:-:S05]  /*0f00*/  IADD3 R170, PT, PT, -R170, RZ, RZ ;  /* 0x000000ffaaaa7210 */ /* 0x010fca0007ffe1ff */
[----:B-1----:R-:W-:Y:S01]  /*0f10*/  IMAD R170, R3, R170, UR5 ;  /* 0x0000000503aa7e24 */ /* 0x002fe2000f8e02aa */
[----:B---3--:R-:W-:-:S05]  /*0f20*/  IADD3 R147, PT, PT, -R147, RZ, RZ ;  /* 0x000000ff93937210 */ /* 0x008fca0007ffe1ff */
[----:B--2---:R-:W-:Y:S01]  /*0f30*/  IMAD R147, R2, R147, UR4 ;  /* 0x0000000402937e24 */ /* 0x004fe2000f8e0293 */
[----:B------:R-:W-:Y:S06]  /*0f40*/  @!P0 BRA `(.L_x_15) ;  /* 0x0000000000b88947 */ /* 0x000fec0003800000 */
[----:B------:R-:W1:Y:S01]  /*0f50*/  LDC.64 R4, c[0x0][0xb18] ;  /* 0x0002c600ff047b82 */ /* 0x000e620000000a00 */
[----:B------:R-:W-:-:S07]  /*0f60*/  ISETP.NE.AND P0, PT, R9, 0x1, PT ;  /* 0x000000010900780c */ /* 0x000fce0003f05270 */
[----:B------:R-:W2:Y:S08]  /*0f70*/  LDC R10, c[0x0][0xb0c] ;  /* 0x0002c300ff0a7b82 */ /* 0x000eb00000000800 */
[----:B------:R-:W3:Y:S08]  /*0f80*/  LDC R11, c[0x0][0x370] ;  /* 0x0000dc00ff0b7b82 */ /* 0x000ef00000000800 */
[----:B------:R-:W4:Y:S01]  /*0f90*/  LDC R12, c[0x0][0x374] ;  /* 0x0000dd00ff0c7b82 */ /* 0x000f220000000800 */
[----:B-1----:R-:W-:-:S07]  /*0fa0*/  ISETP.NE.AND P1, PT, R4, 0x1, PT ;  /* 0x000000010400780c */ /* 0x002fce0003f25270 */
[----:B------:R-:W3:Y:S01]  /*0fb0*/  LDC.64 R6, c[0x0][0xb10] ;  /* 0x0002c400ff067b82 */ /* 0x000ee20000000a00 */
[----:B--2---:R-:W-:-:S07]  /*0fc0*/  ISETP.NE.AND P2, PT, R10, 0x1, PT ;  /* 0x000000010a00780c */ /* 0x004fce0003f45270 */
[----:B------:R-:W1:Y:S08]  /*0fd0*/  LDC R8, c[0x0][0xb20] ;  /* 0x0002c800ff087b82 */ /* 0x000e700000000800 */
[----:B------:R-:W2:Y:S01]  /*0fe0*/  LDC.64 R2, c[0x0][0xb28] ;  /* 0x0002ca00ff027b82 */ /* 0x000ea20000000a00 */
[----:B----4-:R-:W-:-:S04]  /*0ff0*/  IMAD.HI.U32 R13, R12, R5, RZ ;  /* 0x000000050c0d7227 */ /* 0x010fc800078e00ff */
[----:B------:R-:W-:-:S04]  /*1000*/  IMAD.HI.U32 R5, R20, R5, RZ ;  /* 0x0000000514057227 */ /* 0x000fc800078e00ff */
[----:B---3--:R-:W-:-:S04]  /*1010*/  IMAD.HI.U32 R14, R11, R6, RZ ;  /* 0x000000060b0e7227 */ /* 0x008fc800078e00ff */
[C---:B------:R-:W-:Y:S01]  /*1020*/  IMAD.HI.U32 R16, R21.reuse, R6, RZ ;  /* 0x0000000615107227 */ /* 0x040fe200078e00ff */
[-C--:B------:R-:W-:Y:S02]  /*1030*/  @P2 SHF.R.U32.HI R11, RZ, R7.reuse, R14 ;  /* 0x00000007ff0b2219 */ /* 0x080fe4000001160e */
[-C--:B-1----:R-:W-:Y:S02]  /*1040*/  @P1 SHF.R.U32.HI R12, RZ, R8.reuse, R13 ;  /* 0x00000008ff0c1219 */ /* 0x082fe4000001160d */
[----:B------:R-:W-:Y:S02]  /*1050*/  SHF.R.U32.HI R5, RZ, R8, R5 ;  /* 0x00000008ff057219 */ /* 0x000fe40000011605 */
[----:B------:R-:W-:Y:S02]  /*1060*/  SHF.R.U32.HI R16, RZ, R7, R16 ;  /* 0x00000007ff107219 */ /* 0x000fe40000011610 */
[----:B------:R-:W-:Y:S01]  /*1070*/  SEL R5, R20, R5, !P1 ;  /* 0x0000000514057207 */ /* 0x000fe20004800000 */
[----:B--2---:R-:W-:Y:S01]  /*1080*/  IMAD.HI.U32 R14, R12, R2, RZ ;  /* 0x000000020c0e7227 */ /* 0x004fe200078e00ff */
[----:B------:R-:W-:-:S02]  /*1090*/  SEL R7, R21, R16, !P2 ;  /* 0x0000001015077207 */ /* 0x000fc40005000000 */
[----:B------:R-:W-:Y:S01]  /*10a0*/  IADD3 R13, PT, PT, -R5, RZ, RZ ;  /* 0x000000ff050d7210 */ /* 0x000fe20007ffe1ff */
[----:B------:R-:W-:Y:S01]  /*10b0*/  IMAD.HI.U32 R6, R11, R2, RZ ;  /* 0x000000020b067227 */ /* 0x000fe200078e00ff */
[----:B------:R-:W-:-:S03]  /*10c0*/  @P0 SHF.R.U32.HI R12, RZ, R3, R14 ;  /* 0x00000003ff0c0219 */ /* 0x000fc6000001160e */
[----:B------:R-:W-:Y:S01]  /*10d0*/  IMAD R13, R4, R13, R20 ;  /* 0x0000000d040d7224 */ /* 0x000fe200078e0214 */
[----:B------:R-:W-:Y:S01]  /*10e0*/  @P0 SHF.R.U32.HI R11, RZ, R3, R6 ;  /* 0x00000003ff0b0219 */ /* 0x000fe20000011606 */
[----:B------:R-:W-:-:S04]  /*10f0*/  IMAD R12, R12, R9, RZ ;  /* 0x000000090c0c7224 */ /* 0x000fc800078e02ff */
[----:B------:R-:W-:Y:S01]  /*1100*/  IMAD R6, R11, R9, RZ ;  /* 0x000000090b067224 */ /* 0x000fe200078e02ff */
[----:B------:R-:W-:-:S04]  /*1110*/  ISETP.GE.AND P1, PT, R5, R12, PT ;  /* 0x0000000c0500720c */ /* 0x000fc80003f26270 */
[----:B------:R-:W-:Y:S01]  /*1120*/  ISETP.GE.OR P1, PT, R7, R6, P1 ;  /* 0x000000060700720c */ /* 0x000fe20000f26670 */
[----:B------:R-:W-:-:S05]  /*1130*/  IMAD.HI.U32 R6, R5, R2, RZ ;  /* 0x0000000205067227 */ /* 0x000fca00078e00ff */
[----:B------:R-:W-:-:S04]  /*1140*/  SHF.R.U32.HI R6, RZ, R3, R6 ;  /* 0x00000003ff067219 */ /* 0x000fc80000011606 */
[----:B------:R-:W-:-:S03]  /*1150*/  SEL R6, R5, R6, !P0 ;  /* 0x0000000605067207 */ /* 0x000fc60004000000 */
[----:B------:R-:W-:Y:S01]  /*1160*/  @!P1 IMAD.HI.U32 R8, R7, R2, RZ ;  /* 0x0000000207089227 */ /* 0x000fe200078e00ff */
[----:B------:R-:W-:-:S04]  /*1170*/  IADD3 R2, PT, PT, -R6, RZ, RZ ;  /* 0x000000ff06027210 */ /* 0x000fc80007ffe1ff */
[----:B------:R-:W-:Y:S01]  /*1180*/  @!P1 SHF.R.U32.HI R8, RZ, R3, R8 ;  /* 0x00000003ff089219 */ /* 0x000fe20000011608 */
[----:B------:R-:W-:-:S03]  /*1190*/  IMAD R2, R9, R2, R5 ;  /* 0x0000000209027224 */ /* 0x000fc600078e0205 */
[----:B------:R-:W-:-:S05]  /*11a0*/  @!P1 SEL R3, R7, R8, !P0 ;  /* 0x0000000807039207 */ /* 0x000fca0004000000 */
[--C-:B------:R-:W-:Y:S02]  /*11b0*/  @!P1 IMAD.IADD R6, R6, 0x1, -R3.reuse ;  /* 0x0000000106069824 */ /* 0x100fe400078e0a03 */
[----:B------:R-:W-:Y:S01]  /*11c0*/  @!P1 IMAD R3, R2, R11, R3 ;  /* 0x0000000b02039224 */ /* 0x000fe200078e0203 */
[----:B------:R-:W-:Y:S01]  /*11d0*/  IADD3 R2, PT, PT, -R7, RZ, RZ ;  /* 0x000000ff07027210 */ /* 0x000fe20007ffe1ff */
[----:B------:R-:W-:Y:S02]  /*11e0*/  @!P1 IMAD R5, R6, R9, R7 ;  /* 0x0000000906059224 */ /* 0x000fe400078e0207 */
[----:B------:R-:W-:Y:S02]  /*11f0*/  @!P1 IMAD.MOV.U32 R7, RZ, RZ, R3 ;  /* 0x000000ffff079224 */ /* 0x000fe400078e0003 */
[----:B------:R-:W-:Y:S02]  /*1200*/  IMAD R2, R10, R2, R21 ;  /* 0x000000020a027224 */ /* 0x000fe400078e0215 */
[----:B------:R-:W-:-:S02]  /*1210*/  IMAD R20, R5, R4, R13 ;  /* 0x0000000405147224 */ /* 0x000fc400078e020d */
[----:B------:R-:W-:Y:S02]  /*1220*/  IMAD R21, R7, R10, R2 ;  /* 0x0000000a07157224 */ /* 0x000fe400078e0202 */
.L_x_15:
[----:B------:R-:W1:Y:S01]  /*1230*/  LDCU UR4, c[0x0][0xb30] ;  /* 0x00016600ff0477ac */ /* 0x000e620008000800 */
[----:B------:R-:W2:Y:S08]  /*1240*/  S2UR UR37, SR_CgaCtaId ;  /* 0x00000000002579c3 */ /* 0x000eb00000008800 */
[----:B------:R-:W3:Y:S01]  /*1250*/  LDC R72, c[0x0][0xb24] ;  /* 0x0002c900ff487b82 */ /* 0x000ee20000000800 */
[----:B-1----:R-:W-:-:S09]  /*1260*/  UISETP.NE.AND UP1, UPT, UR4, 0x1, UPT ;  /* 0x000000010400788c */ /* 0x002fd2000bf25270 */
[----:B--2---:R-:W-:Y:S05]  /*1270*/  BRA.U UP1, `(.L_x_16) ;  /* 0x0000000101407547 */ /* 0x004fea000b800000 */
[----:B------:R-:W1:Y:S08]  /*1280*/  LDC.64 R4, c[0x0][0xb10] ;  /* 0x0002c400ff047b82 */ /* 0x000e700000000a00 */
[----:B------:R-:W2:Y:S08]  /*1290*/  LDC.64 R2, c[0x0][0xb18] ;  /* 0x0002c600ff027b82 */ /* 0x000eb00000000a00 */
[----:B------:R-:W4:Y:S08]  /*12a0*/  LDC R6, c[0x0][0xb20] ;  /* 0x0002c800ff067b82 */ /* 0x000f300000000800 */
[----:B------:R-:W3:Y:S01]  /*12b0*/  LDC R8, c[0x0][0xb0c] ;  /* 0x0002c300ff087b82 */ /* 0x000ee20000000800 */
[----:B-1----:R-:W-:-:S05]  /*12c0*/  IMAD.HI.U32 R4, R21, R4, RZ ;  /* 0x0000000415047227 */ /* 0x002fca00078e00ff */
[----:B------:R-:W-:Y:S01]  /*12d0*/  SHF.R.U32.HI R4, RZ, R5, R4 ;  /* 0x00000005ff047219 */ /* 0x000fe20000011604 */
[----:B--2---:R-:W-:Y:S01]  /*12e0*/  IMAD.HI.U32 R3, R20, R3, RZ ;  /* 0x0000000314037227 */ /* 0x004fe200078e00ff */
[----:B------:R-:W-:-:S04]  /*12f0*/  ISETP.NE.AND P0, PT, R2, 0x1, PT ;  /* 0x000000010200780c */ /* 0x000fc80003f05270 */
[----:B----4-:R-:W-:-:S04]  /*1300*/  SHF.R.U32.HI R3, RZ, R6, R3 ;  /* 0x00000006ff037219 */ /* 0x010fc80000011603 */
[----:B------:R-:W-:Y:S02]  /*1310*/  SEL R3, R20, R3, !P0 ;  /* 0x0000000314037207 */ /* 0x000fe40004000000 */
[----:B---3--:R-:W-:-:S04]  /*1320*/  ISETP.NE.AND P1, PT, R8, 0x1, PT ;  /* 0x000000010800780c */ /* 0x008fc80003f25270 */
[----:B------:R-:W-:-:S05]  /*1330*/  SEL R4, R21, R4, !P1 ;  /* 0x0000000415047207 */ /* 0x000fca0004800000 */
[----:B------:R-:W-:Y:S02]  /*1340*/  IMAD.IADD R5, R3, 0x1, -R4 ;  /* 0x0000000103057824 */ /* 0x000fe400078e0a04 */
[----:B------:R-:W-:Y:S02]  /*1350*/  IMAD.IADD R3, R4, 0x1, -R3 ;  /* 0x0000000104037824 */ /* 0x000fe400078e0a03 */
[----:B------:R-:W-:Y:S02]  /*1360*/  IMAD R21, R5, R8, R21 ;  /* 0x0000000805157224 */ /* 0x000fe400078e0215 */
[----:B------:R-:W-:-:S07]  /*1370*/  IMAD R20, R3, R2, R20 ;  /* 0x0000000203147224 */ /* 0x000fce00078e0214 */
.L_x_16:
[----:B------:R-:W-:Y:S01]  /*1380*/  BAR.SYNC.DEFER_BLOCKING 0x0 ;  /* 0x0000000000007b1d */ /* 0x000fe20000010000 */
[----:B------:R-:W-:Y:S01]  /*1390*/  UISETP.NE.AND UP1, UPT, UR8, 0x2, UPT ;  /* 0x000000020800788c */ /* 0x000fe2000bf25270 */
[----:B------:R-:W-:Y:S02]  /*13a0*/  ISETP.NE.OR P5, PT, R0, 0x2, !P5 ;  /* 0x000000020000780c */ /* 0x000fe40006fa5670 */
[----:B------:R-:W-:-:S06]  /*13b0*/  LOP3.LUT R2, R185, 0x1f, RZ, 0xc0, !PT ;  /* 0x0000001fb9027812 */ /* 0x000fcc00078ec0ff */
[----:B------:R-:W-:Y:S05]  /*13c0*/  BRA.U UP1, `(.L_x_17) ;  /* 0x0000001101c87547 */ /* 0x000fea000b800000 */
[----:B------:R-:W1:Y:S01]  /*13d0*/  LDCU UR13, c[0x0][0x38c] ;  /* 0x00007180ff0d77ac */ /* 0x000e620008000800 */
[----:B------:R-:W2:Y:S01]  /*13e0*/  LDC R9, c[0x0][0x370] ;  /* 0x0000dc00ff097b82 */ /* 0x000ea20000000800 */
[----:B------:R-:W-:Y:S01]  /*13f0*/  PLOP3.LUT P1, PT, PT, PT, UP2, 0x80, 0x8 ;  /* 0x000000000008781c */ /* 0x000fe20003f2f028 */
[----:B------:R-:W-:Y:S01]  /*1400*/  IMAD.MOV.U32 R15, RZ, RZ, 0x1 ;  /* 0x00000001ff0f7424 */ /* 0x000fe200078e00ff */
[----:B------:R-:W-:Y:S01]  /*1410*/  ISETP.EQ.OR P4, PT, R2, RZ, P5 ;  /* 0x000000ff0200720c */ /* 0x000fe20002f82670 */
[----:B------:R-:W-:Y:S01]  /*1420*/  IMAD.MOV.U32 R14, RZ, RZ, RZ ;  /* 0x000000ffff0e7224 */ /* 0x000fe200078e00ff */
[----:B------:R-:W-:Y:S02]  /*1430*/  PLOP3.LUT P1, PT, P1, PT, PT, 0x8, 0x80 ;  /* 0x000000000080781c */ /* 0x000fe40000f2e170 */
[----:B------:R-:W-:Y:S01]  /*1440*/  CS2R R12, SRZ ;  /* 0x00000000000c7805 */ /* 0x000fe2000001ff00 */
[----:B------:R-:W-:Y:S01]  /*1450*/  IMAD.MOV.U32 R10, RZ, RZ, 0x1 ;  /* 0x00000001ff0a7424 */ /* 0x000fe200078e00ff */
[----:B------:R-:W4:Y:S01]  /*1460*/  LDC R0, c[0x0][0x374] ;  /* 0x0000dd00ff007b82 */ /* 0x000f220000000800 */
[----:B------:R-:W2:Y:S01]  /*1470*/  LDCU.64 UR22, c[0x0][0x348] ;  /* 0x00006900ff1677ac */ /* 0x000ea20008000a00 */
[----:B------:R-:W-:Y:S01]  /*1480*/  UMOV UR6, URZ ;  /* 0x000000ff00067c82 */ /* 0x000fe20008000000 */
[----:B-1----:R-:W-:-:S04]  /*1490*/  UIADD3 UR5, UPT, UPT, UR13, 0x3f, URZ ;  /* 0x0000003f0d057890 */ /* 0x002fc8000fffe0ff */
[----:B------:R-:W-:-:S04]  /*14a0*/  USHF.R.S32.HI UR4, URZ, 0x1f, UR5 ;  /* 0x0000001fff047899 */ /* 0x000fc80008011405 */
[----:B------:R-:W-:-:S04]  /*14b0*/  ULEA.HI UR4, UR4, UR5, URZ, 0x6 ;  /* 0x0000000504047291 */ /* 0x000fc8000f8f30ff */
[----:B------:R-:W-:Y:S02]  /*14c0*/  USHF.R.S32.HI UR15, URZ, 0x6, UR4 ;  /* 0x00000006ff0f7899 */ /* 0x000fe40008011404 */
[----:B------:R-:W-:Y:S02]  /*14d0*/  UIADD3 UR4, UPT, UPT, UR13, -0x1, URZ ;  /* 0xffffffff0d047890 */ /* 0x000fe4000fffe0ff */
[----:B------:R-:W-:Y:S02]  /*14e0*/  UISETP.LT.U32.AND UP0, UPT, UR15, 0x7, UPT ;  /* 0x000000070f00788c */ /* 0x000fe4000bf01070 */
[----:B------:R-:W-:Y:S02]  /*14f0*/  UISETP.GE.U32.AND UP1, UPT, UR4, -0x7f, UPT ;  /* 0xffffff810400788c */ /* 0x000fe4000bf26070 */
[----:B------:R-:W-:Y:S02]  /*1500*/  USEL UR14, UR15, 0x7, UP0 ;  /* 0x000000070f0e7887 */ /* 0x000fe40008000000 */
[----:B------:R-:W-:-:S02]  /*1510*/  UIADD3 UR13, UPT, UPT, UR13, 0x7e, URZ ;  /* 0x0000007e0d0d7890 */ /* 0x000fc4000fffe0ff */
[----:B------:R-:W-:Y:S02]  /*1520*/  UIADD3 UR5, UPT, UPT, UR14, -0x1, URZ ;  /* 0xffffffff0e057890 */ /* 0x000fe4000fffe0ff */
[----:B------:R-:W-:-:S03]  /*1530*/  UIADD3 UR7, UPT, UPT, UR15, -UR14, URZ ;  /* 0x8000000e0f077290 */ /* 0x000fc6000fffe0ff */
[----:B------:R-:W-:-:S04]  /*1540*/  @UP1 UIADD3 UR5, UPT, UPT, UR14, URZ, URZ ;  /* 0x000000ff0e051290 */ /* 0x000fc8000fffe0ff */
[----:B--2---:R-:W-:-:S12]  /*1550*/  UIADD3 UR5, UPT, UPT, UR5, 0x1, URZ ;  /* 0x0000000105057890 */ /* 0x004fd8000fffe0ff */
.L_x_35:
[----:B------:R-:W-:Y:S01]  /*1560*/  UISETP.NE.AND UP0, UPT, UR37, URZ, UPT ;  /* 0x000000ff2500728c */ /* 0x000fe2000bf05270 */
[----:B------:R-:W1:Y:S08]  /*1570*/  S2UR UR37, SR_CgaCtaId ;  /* 0x00000000002579c3 */ /* 0x000e700000008800 */
[----:B------:R-:W-:Y:S05]  /*1580*/  BRA.U UP0, `(.L_x_18) ;  /* 0x0000000100347547 */ /* 0x000fea000b800000 */
[----:B------:R-:W2:Y:S01]  /*1590*/  S2R R2, SR_CgaCtaId ;  /* 0x0000000000027919 */ /* 0x000ea20000008800 */
[----:B------:R-:W-:-:S04]  /*15a0*/  MOV R3, 0x400 ;  /* 0x0000040000037802 */ /* 0x000fc80000000f00 */
[----:B--2---:R-:W-:Y:S02]  /*15b0*/  LEA R3, R2, R3, 0x18 ;  /* 0x0000000302037211 */ /* 0x004fe400078ec0ff */
[----:B------:R-:W-:-:S03]  /*15c0*/  SHF.L.U32 R2, R10, 0x1f, RZ ;  /* 0x0000001f0a027819 */ /* 0x000fc600000006ff */
[----:B------:R-:W-:-:S04]  /*15d0*/  IMAD R3, R12, 0x8, R3 ;  /* 0x000000080c037824 */ /* 0x000fc800078e0203 */
[----:B------:R-:W2:Y:S02]  /*15e0*/  SYNCS.PHASECHK.TRANS64.TRYWAIT P0, [R3+URZ+0x110], R2 ;  /* 0x00011002030075a7 */ /* 0x000ea400080011ff */
[----:B--2---:R-:W-:Y:S05]  /*15f0*/  @!P0 BRA `(.L_x_19) ;  /* 0x0000009800c08947 */ /* 0x004fea0003800000 */
.L_x_129:
[----:B------:R-:W-:Y:S01]  /*1600*/  VIADD R12, R12, 0x1 ;  /* 0x000000010c0c7836 */ /* 0x000fe20000000000 */
[----:B------:R2:W-:Y:S04]  /*1610*/  SYNCS.ARRIVE.TRANS64.A1T0 RZ, [R3+URZ+0x100], RZ ;  /* 0x000100ff03ff79a7 */ /* 0x0005e800081000ff */
[----:B------:R-:W-:-:S04]  /*1620*/  ISETP.NE.AND P0, PT, R12, 0x2, PT ;  /* 0x000000020c00780c */ /* 0x000fc80003f05270 */
[----:B------:R-:W-:Y:S02]  /*1630*/  SEL R12, R12, RZ, P0 ;  /* 0x000000ff0c0c7207 */ /* 0x000fe40000000000 */
[----:B--2---:R-:W-:-:S04]  /*1640*/  SEL R3, RZ, 0x1, P0 ;  /* 0x00000001ff037807 */ /* 0x004fc80000000000 */
[----:B------:R-:W-:-:S07]  /*1650*/  LOP3.LUT R10, R10, R3, RZ, 0x3c, !PT ;  /* 0x000000030a0a7212 */ /* 0x000fce00078e3cff */
.L_x_18:
[----:B------:R-:W-:Y:S01]  /*1660*/  UMOV UR4, 0x400 ;  /* 0x0000040000047882 */ /* 0x000fe20000000000 */
[----:B------:R-:W-:Y:S01]  /*1670*/  SHF.L.U32 R2, R15, 0x1f, RZ ;  /* 0x0000001f0f027819 */ /* 0x000fe200000006ff */
[----:B-1----:R-:W-:Y:S01]  /*1680*/  ULEA UR4, UR37, UR4, 0x18 ;  /* 0x0000000425047291 */ /* 0x002fe2000f8ec0ff */
[----:B------:R-:W-:Y:S01]  /*1690*/  R2UR UR35, R21 ;  /* 0x00000000152372ca */ /* 0x000fe200000e0000 */
[----:B------:R-:W-:Y:S01]  /*16a0*/  UISETP.GE.U32.AND UP0, UPT, UR13, 0x7f, UPT ;  /* 0x0000007f0d00788c */ /* 0x000fe2000bf06070 */
[----:B------:R-:W-:Y:S01]  /*16b0*/  R2UR UR11, R20 ;  /* 0x00000000140b72ca */ /* 0x000fe200000e0000 */
[----:B------:R-:W-:Y:S01]  /*16c0*/  ULEA UR8, UR6, UR4, 0x3 ;  /* 0x0000000406087291 */ /* 0x000fe2000f8e18ff */
[----:B------:R-:W-:-:S08]  /*16d0*/  UMOV UR24, URZ ;  /* 0x000000ff00187c82 */ /* 0x000fd00008000000 */
[----:B------:R1:W2:Y:S01]  /*16e0*/  SYNCS.PHASECHK.TRANS64.TRYWAIT P0, [UR8+0x38], R2 ;  /* 0x00003802ff0075a7 */ /* 0x0002a20008001108 */
[----:B------:R-:W-:Y:S02]  /*16f0*/  USHF.L.U32 UR35, UR35, 0x7, URZ ;  /* 0x0000000723237899 */ /* 0x000fe400080006ff */
[----:B------:R-:W-:Y:S01]  /*1700*/  USHF.L.U32 UR11, UR11, 0x8, URZ ;  /* 0x000000080b0b7899 */ /* 0x000fe200080006ff */
[----:B------:R-:W-:Y:S11]  /*1710*/  BRA.U !UP0, `(.L_x_20) ;  /* 0x0000000108a87547 */ /* 0x000ff6000b800000 */
[----:B------:R-:W-:Y:S01]  /*1720*/  UMOV UR16, URZ ;  /* 0x000000ff00107c82 */ /* 0x000fe20008000000 */
[----:B------:R-:W-:-:S05]  /*1730*/  UMOV UR17, UR6 ;  /* 0x0000000600117c82 */ /* 0x000fca0008000000 */
.L_x_25:
[----:B-1----:R-:W-:Y:S01]  /*1740*/  ULEA UR33, UR17, UR4, 0x3 ;  /* 0x0000000411217291 */ /* 0x002fe2000f8e18ff */
[----:B--2---:R-:W-:Y:S01]  /*1750*/  @!P5 MOV R3, 0x6000 ;  /* 0x000060000003d802 */ /* 0x004fe20000000f00 */
[----:B--2---:R-:W-:Y:S10]  /*1760*/  @P0 BRA `(.L_x_21) ;  /* 0x00000000000c0947 */ /* 0x004ff40003800000 */
[----:B------:R-:W-:-:S04]  /*1770*/  SHF.L.U32 R5, R15, 0x1f, RZ ;  /* 0x0000001f0f057819 */ /* 0x000fc800000006ff */
[----:B------:R-:W2:Y:S02]  /*1780*/  SYNCS.PHASECHK.TRANS64.TRYWAIT P0, [UR33+0x38], R5 ;  /* 0x00003805ff0075a7 */ /* 0x000ea40008001121 */
[----:B--2---:R-:W-:Y:S05]  /*1790*/  @!P0 BRA `(.L_x_22) ;  /* 0x00000098006c8947 */ /* 0x004fea0003800000 */
.L_x_21:
[----:B------:R2:W-:Y:S01]  /*17a0*/  @!P5 SYNCS.ARRIVE.TRANS64 RZ, [UR33], R3 ;  /* 0x00000003ffffd9a7 */ /* 0x0005e20008000021 */
[----:B------:R-:W-:Y:S04]  /*17b0*/  BSSY.RECONVERGENT B0, `(.L_x_23) ;  /* 0x0000003000007945 */ /* 0x000fe80003800200 */
[----:B------:R-:W-:Y:S05]  /*17c0*/  @P4 BRA `(.L_x_24) ;  /* 0x0000000000044947 */ /* 0x000fea0003800000 */
[----:B------:R-:W-:Y:S05]  /*17d0*/  BPT.TRAP 0x1 ;  /* 0x000000040000795c */ /* 0x000fea0000300000 */
.L_x_24:
[----:B------:R-:W-:Y:S05]  /*17e0*/  BSYNC.RECONVERGENT B0 ;  /* 0x0000000000007941 */ /* 0x000fea0003800200 */
.L_x_23:
[----:B------:R-:W-:Y:S02]  /*17f0*/  UIADD3 UR6, UPT, UPT, UR17, 0x1, URZ ;  /* 0x0000000111067890 */ /* 0x000fe4000fffe0ff */
[----:B------:R-:W-:Y:S02]  /*1800*/  ULEA UR32, UR17, UR4, 0xd ;  /* 0x0000000411207291 */ /* 0x000fe4000f8e68ff */
[----:B------:R-:W-:Y:S02]  /*1810*/  UISETP.NE.AND UP0, UPT, UR6, 0x7, UPT ;  /* 0x000000070600788c */ /* 0x000fe4000bf05270 */
[----:B------:R-:W-:Y:S02]  /*1820*/  UIADD3 UR26, UP1, UPT, UR22, 0x80, URZ ;  /* 0x00000080161a7890 */ /* 0x000fe4000ff3e0ff */
[----:B------:R-:W-:Y:S02]  /*1830*/  USEL UR9, URZ, 0x1, UP0 ;  /* 0x00000001ff097887 */ /* 0x000fe40008000000 */
[----:B------:R-:W-:-:S02]  /*1840*/  USEL UR6, UR6, URZ, UP0 ;  /* 0x000000ff06067287 */ /* 0x000fc40008000000 */
[----:B------:R-:W-:Y:S02]  /*1850*/  UIADD3 UR20, UP0, UPT, UR22, 0x180, URZ ;  /* 0x0000018016147890 */ /* 0x000fe4000ff1e0ff */
[----:B------:R-:W-:Y:S01]  /*1860*/  ULEA UR8, UR6, UR4, 0x3 ;  /* 0x0000000406087291 */ /* 0x000fe2000f8e18ff */
[----:B------:R-:W-:Y:S01]  /*1870*/  LOP3.LUT R15, R15, UR9, RZ, 0x3c, !PT ;  /* 0x000000090f0f7c12 */ /* 0x000fe2000f8e3cff */
[----:B------:R-:W-:Y:S02]  /*1880*/  USHF.L.U32 UR34, UR16, 0x6, URZ ;  /* 0x0000000610227899 */ /* 0x000fe400080006ff */
[----:B------:R-:W-:Y:S01]  /*1890*/  UIADD3.X UR27, UPT, UPT, URZ, UR23, URZ, UP1, !UPT ;  /* 0x00000017ff1b7290 */ /* 0x000fe20008ffe4ff */
[----:B-1----:R-:W-:Y:S01]  /*18a0*/  SHF.L.U32 R2, R15, 0x1f, RZ ;  /* 0x0000001f0f027819 */ /* 0x002fe200000006ff */
[----:B------:R-:W-:Y:S02]  /*18b0*/  UIADD3 UR32, UPT, UPT, UR32, 0xc400, URZ ;  /* 0x0000c40020207890 */ /* 0x000fe4000fffe0ff */
[----:B------:R-:W-:Y:S01]  /*18c0*/  UIADD3.X UR21, UPT, UPT, URZ, UR23, URZ, UP0, !UPT ;  /* 0x00000017ff157290 */ /* 0x000fe200087fe4ff */
[----:B------:R1:W1:Y:S01]  /*18d0*/  SYNCS.PHASECHK.TRANS64.TRYWAIT P0, [UR8+0x38], R2 ;  /* 0x00003802ff0075a7 */ /* 0x0002620008001108 */
[----:B------:R-:W-:Y:S01]  /*18e0*/  ULEA UR8, UR17, UR4, 0xe ;  /* 0x0000000411087291 */ /* 0x000fe2000f8e70ff */
[----:B------:R-:W-:Y:S01]  /*18f0*/  UMOV UR18, 0x0 ;  /* 0x0000000000127882 */ /* 0x000fe20000000000 */
[----:B------:R-:W-:-:S02]  /*1900*/  UMOV UR19, 0x10000000 ;  /* 0x1000000000137882 */ /* 0x000fc40000000000 */
[----:B------:R-:W-:Y:S01]  /*1910*/  UIADD3 UR8, UPT, UPT, UR8, 0x1a400, URZ ;  /* 0x0001a40008087890 */ /* 0x000fe2000fffe0ff */
[----:B------:R1:W-:Y:S01]  /*1920*/  UTMALDG.3D [UR32], [UR26], desc[UR18] ;  /* 0x000012201a0075b4 */ /* 0x0003e20008011000 */
[----:B------:R-:W-:Y:S01]  /*1930*/  UMOV UR12, UR36 ;  /* 0x00000024000c7c82 */ /* 0x000fe20008000000 */
[----:B------:R-:W-:Y:S01]  /*1940*/  UMOV UR9, UR33 ;  /* 0x0000002100097c82 */ /* 0x000fe20008000000 */
[----:B------:R-:W-:Y:S01]  /*1950*/  UMOV UR10, UR34 ;  /* 0x00000022000a7c82 */ /* 0x000fe20008000000 */
[----:B------:R-:W-:Y:S01]  /*1960*/  UIADD3 UR16, UPT, UPT, UR16, 0x1, URZ ;  /* 0x0000000110107890 */ /* 0x000fe2000fffe0ff */
[----:B------:R-:W-:Y:S01]  /*1970*/  UMOV UR24, UR5 ;  /* 0x0000000500187c82 */ /* 0x000fe20008000000 */
[----:B------:R-:W-:Y:S02]  /*1980*/  UMOV UR17, UR6 ;  /* 0x0000000600117c82 */ /* 0x000fe40008000000 */
[----:B------:R1:W-:Y:S01]  /*1990*/  UTMALDG.3D [UR8], [UR20], desc[UR18] ;  /* 0x00001208140075b4 */ /* 0x0003e20008011000 */
[----:B------:R-:W-:-:S09]  /*19a0*/  UISETP.NE.AND UP0, UPT, UR16, UR5, UPT ;  /* 0x000000051000728c */ /* 0x000fd2000bf05270 */
[----:B------:R-:W-:Y:S05]  /*19b0*/  BRA.U UP0, `(.L_x_25) ;  /* 0xfffffffd00607547 */ /* 0x000fea000b83ffff */
.L_x_20:
[----:B-1----:R-:W-:Y:S01]  /*19c0*/  ULEA UR8, UR6, UR4, 0x3 ;  /* 0x0000000406087291 */ /* 0x002fe2000f8e18ff */
[----:B------:R-:W-:Y:S01]  /*19d0*/  SHF.L.U32 R2, R15, 0x1f, RZ ;  /* 0x0000001f0f027819 */ /* 0x000fe200000006ff */
[----:B------:R-:W-:Y:S01]  /*19e0*/  @!P1 SYNCS.ARRIVE.TRANS64.A1T0 RZ, [UR4+0xb8], RZ ;  /* 0x0000b8ffffff99a7 */ /* 0x000fe20008100004 */
[----:B------:R-:W-:-:S06]  /*19f0*/  UISETP.GT.AND UP0, UPT, UR15, UR14, UPT ;  /* 0x0000000e0f00728c */ /* 0x000fcc000bf04270 */
[----:B--2---:R1:W2:Y:S03]  /*1a00*/  SYNCS.PHASECHK.TRANS64.TRYWAIT P0, [UR8+0x38], R2 ;  /* 0x00003802ff0075a7 */ /* 0x0042a60008001108 */
[----:B------:R-:W-:Y:S05]  /*1a10*/  BRA.U !UP0, `(.L_x_26) ;  /* 0x0000000108ac7547 */ /* 0x000fea000b800000 */
[----:B------:R-:W-:Y:S01]  /*1a20*/  UIADD3 UR21, UPT, UPT, UR7, UR24, URZ ;  /* 0x0000001807157290 */ /* 0x000fe2000fffe0ff */
[----:B------:R-:W-:-:S11]  /*1a30*/  UMOV UR25, UR6 ;  /* 0x0000000600197c82 */ /* 0x000fd60008000000 */
.L_x_31:
[----:B-1----:R-:W-:Y:S01]  /*1a40*/  ULEA UR17, UR25, UR4, 0x3 ;  /* 0x0000000419117291 */ /* 0x002fe2000f8e18ff */
[----:B--2---:R-:W-:Y:S01]  /*1a50*/  @!P5 MOV R3, 0x6000 ;  /* 0x000060000003d802 */ /* 0x004fe20000000f00 */
[----:B--2---:R-:W-:Y:S10]  /*1a60*/  @P0 BRA `(.L_x_27) ;  /* 0x00000000000c0947 */ /* 0x004ff40003800000 */
[----:B------:R-:W-:-:S04]  /*1a70*/  SHF.L.U32 R5, R15, 0x1f, RZ ;  /* 0x0000001f0f057819 */ /* 0x000fc800000006ff */
[----:B------:R-:W2:Y:S02]  /*1a80*/  SYNCS.PHASECHK.TRANS64.TRYWAIT P0, [UR17+0x38], R5 ;  /* 0x00003805ff0075a7 */ /* 0x000ea40008001111 */
[----:B--2---:R-:W-:Y:S05]  /*1a90*/  @!P0 BRA `(.L_x_28) ;  /* 0x0000009400c48947 */ /* 0x004fea0003800000 */
.L_x_27:
[----:B------:R2:W-:Y:S01]  /*1aa0*/  @!P5 SYNCS.ARRIVE.TRANS64 RZ, [UR17], R3 ;  /* 0x00000003ffffd9a7 */ /* 0x0005e20008000011 */
[----:B------:R-:W-:Y:S04]  /*1ab0*/  BSSY.RECONVERGENT B0, `(.L_x_29) ;  /* 0x0000003000007945 */ /* 0x000fe80003800200 */
[----:B------:R-:W-:Y:S05]  /*1ac0*/  @P4 BRA `(.L_x_30) ;  /* 0x0000000000044947 */ /* 0x000fea0003800000 */
[----:B------:R-:W-:Y:S05]  /*1ad0*/  BPT.TRAP 0x1 ;  /* 0x000000040000795c */ /* 0x000fea0000300000 */
.L_x_30:
[----:B------:R-:W-:Y:S05]  /*1ae0*/  BSYNC.RECONVERGENT B0 ;  /* 0x0000000000007941 */ /* 0x000fea0003800200 */
.L_x_29:
        /* <DEDUP_REMOVED lines=10> */
[----:B------:R-:W-:Y:S01]  /*1b90*/  UIADD3 UR16, UPT, UPT, UR16, 0xc400, URZ ;  /* 0x0000c40010107890 */ /* 0x000fe2000fffe0ff */
[----:B-1----:R-:W-:Y:S01]  /*1ba0*/  SHF.L.U32 R2, R15, 0x1f, RZ ;  /* 0x0000001f0f027819 */ /* 0x002fe200000006ff */
[----:B------:R-:W-:Y:S02]  /*1bb0*/  UIADD3.X UR31, UPT, UPT, URZ, UR23, URZ, UP1, !UPT ;  /* 0x00000017ff1f7290 */ /* 0x000fe40008ffe4ff */
[----:B------:R-:W-:Y:S01]  /*1bc0*/  UIADD3.X UR29, UPT, UPT, URZ, UR23, URZ, UP0, !UPT ;  /* 0x00000017ff1d7290 */ /* 0x000fe200087fe4ff */
[----:B------:R1:W1:Y:S01]  /*1bd0*/  SYNCS.PHASECHK.TRANS64.TRYWAIT P0, [UR8+0x38], R2 ;  /* 0x00003802ff0075a7 */ /* 0x0002620008001108 */
[----:B------:R-:W-:Y:S01]  /*1be0*/  ULEA UR8, UR25, UR4, 0xe ;  /* 0x0000000419087291 */ /* 0x000fe2000f8e70ff */
[----:B------:R-:W-:Y:S01]  /*1bf0*/  UMOV UR26, 0x0 ;  /* 0x00000000001a7882 */ /* 0x000fe20000000000 */
[----:B------:R-:W-:-:S02]  /*1c00*/  UMOV UR27, 0x10000000 ;  /* 0x10000000001b7882 */ /* 0x000fc40000000000 */
[----:B------:R-:W-:Y:S01]  /*1c10*/  UIADD3 UR8, UPT, UPT, UR8, 0x1a400, URZ ;  /* 0x0001a40008087890 */ /* 0x000fe2000fffe0ff */
[----:B------:R-:W-:Y:S01]  /*1c20*/  UMOV UR19, UR35 ;  /* 0x0000002300137c82 */ /* 0x000fe20008000000 */
[----:B------:R-:W-:Y:S01]  /*1c30*/  UMOV UR20, UR36 ;  /* 0x0000002400147c82 */ /* 0x000fe20008000000 */
[----:B------:R-:W-:Y:S01]  /*1c40*/  UMOV UR12, UR36 ;  /* 0x00000024000c7c82 */ /* 0x000fe20008000000 */
[----:B------:R-:W-:Y:S01]  /*1c50*/  UMOV UR9, UR17 ;  /* 0x0000001100097c82 */ /* 0x000fe20008000000 */
[----:B------:R-:W-:Y:S01]  /*1c60*/  UMOV UR10, UR18 ;  /* 0x00000012000a7c82 */ /* 0x000fe20008000000 */
[----:B------:R1:W-:Y:S01]  /*1c70*/  UTMALDG.3D [UR16], [UR30], desc[UR26] ;  /* 0x00001a101e0075b4 */ /* 0x0003e20008011000 */
[----:B------:R-:W-:Y:S01]  /*1c80*/  UIADD3 UR24, UPT, UPT, UR24, 0x1, URZ ;  /* 0x0000000118187890 */ /* 0x000fe2000fffe0ff */
[----:B------:R-:W-:-:S03]  /*1c90*/  UMOV UR25, UR6 ;  /* 0x0000000600197c82 */ /* 0x000fc60008000000 */
[----:B------:R-:W-:Y:S01]  /*1ca0*/  UISETP.NE.AND UP0, UPT, UR24, UR21, UPT ;  /* 0x000000151800728c */ /* 0x000fe2000bf05270 */
[----:B------:R1:W-:Y:S08]  /*1cb0*/  UTMALDG.3D [UR8], [UR28], desc[UR26] ;  /* 0x00001a081c0075b4 */ /* 0x0003f00008011000 */
[----:B------:R-:W-:Y:S05]  /*1cc0*/  BRA.U UP0, `(.L_x_31) ;  /* 0xfffffffd005c7547 */ /* 0x000fea000b83ffff */
.L_x_26:
[C---:B-1----:R-:W-:Y:S01]  /*1cd0*/  LEA R2, R14.reuse, UR4, 0x3 ;  /* 0x000000040e027c11 */ /* 0x042fe2000f8e18ff */
[----:B------:R-:W-:Y:S01]  /*1ce0*/  NOP ;  /* 0x0000000000007918 */ /* 0x000fe20000000000 */
[----:B--2---:R-:W-:Y:S02]  /*1cf0*/  SHF.L.U32 R3, R13, 0x1f, RZ ;  /* 0x0000001f0d037819 */ /* 0x004fe400000006ff */
[----:B------:R-:W-:Y:S02]  /*1d00*/  LEA R4, R14, UR4, 0x4 ;  /* 0x000000040e047c11 */ /* 0x000fe4000f8e20ff */
[----:B------:R-:W1:Y:S02]  /*1d10*/  SYNCS.PHASECHK.TRANS64.TRYWAIT P0, [R2+URZ+0xc0], R3 ;  /* 0x0000c003020075a7 */ /* 0x000e6400080011ff */
[----:B-1----:R-:W-:Y:S05]  /*1d20*/  @!P0 BRA `(.L_x_32) ;  /* 0x0000009400388947 */ /* 0x002fea0003800000 */
.L_x_132:
[----:B------:R-:W2:Y:S01]  /*1d30*/  LDS.128 R4, [R4+0x130] ;  /* 0x0001300004047984 */ /* 0x000ea20000000c00 */
[----:B---3--:R-:W-:Y:S01]  /*1d40*/  ISETP.GE.AND P0, PT, R72, 0x1, PT ;  /* 0x000000014800780c */ /* 0x008fe20003f06270 */
[----:B-1----:R-:W-:Y:S01]  /*1d50*/  VIADD R2, R2, 0xd0 ;  /* 0x000000d002027836 */ /* 0x002fe20000000000 */
[----:B------:R-:W-:Y:S01]  /*1d60*/  @!PT LDS RZ, [RZ] ;  /* 0x00000000fffff984 */ /* 0x000fe20000000800 */
[----:B------:R-:W-:Y:S01]  /*1d70*/  @!PT LDS RZ, [RZ] ;  /* 0x00000000fffff984 */ /* 0x000fe20000000800 */
[----:B------:R-:W-:Y:S01]  /*1d80*/  @!PT LDS RZ, [RZ] ;  /* 0x00000000fffff984 */ /* 0x000fe20000000800 */
[----:B------:R-:W-:Y:S01]  /*1d90*/  @!PT LDS RZ, [RZ] ;  /* 0x00000000fffff984 */ /* 0x000fe20000000800 */
[----:B------:R1:W-:Y:S06]  /*1da0*/  MEMBAR.ALL.CTA ;  /* 0x0000000000007992 */ /* 0x0003ec0000008000 */
[----:B-1----:R-:W1:Y:S01]  /*1db0*/  FENCE.VIEW.ASYNC.S ;  /* 0x00000000000073c6 */ /* 0x002e620000000000 */
[----:B------:R-:W-:-:S04]  /*1dc0*/  PRMT R2, RZ, 0x654, R2 ;  /* 0x00000654ff027816 */ /* 0x000fc80000000002 */
[----:B-1----:R1:W-:Y:S01]  /*1dd0*/  SYNCS.ARRIVE.TRANS64.RED.A1T0 RZ, [R2+URZ], RZ ;  /* 0x000000ff02ff79a7 */ /* 0x0023e200081004ff */
[----:B--2---:R-:W-:-:S13]  /*1de0*/  LOP3.LUT P2, RZ, R6, 0x1, RZ, 0xc0, !PT ;  /* 0x0000000106ff7812 */ /* 0x004fda000784c0ff */
[----:B------:R-:W-:Y:S01]  /*1df0*/  @P2 SHF.R.U32.HI R3, RZ, 0x10, R5 ;  /* 0x00000010ff032819 */ /* 0x000fe20000011605 */
[----:B------:R-:W-:Y:S01]  /*1e00*/  VOTEU.ANY UP0, P2 ;  /* 0x0000000000ff7886 */ /* 0x000fe20001000100 */
[----:B------:R-:W-:Y:S02]  /*1e10*/  @P2 MOV R11, R4 ;  /* 0x00000004000b2202 */ /* 0x000fe40000000f00 */
[----:B------:R-:W-:Y:S02]  /*1e20*/  @P2 R2UR.BROADCAST UR8, R3 ;  /* 0x00000000030822ca */ /* 0x000fe400008e0000 */
[----:B------:R-:W-:-:S11]  /*1e30*/  @P2 LOP3.LUT R8, R5, 0xffff, RZ, 0xc0, !PT ;  /* 0x0000ffff05082812 */ /* 0x000fd600078ec0ff */
[----:B------:R-:W-:Y:S01]  /*1e40*/  @UP0 UMOV UR36, UR8 ;  /* 0x0000000800240c82 */ /* 0x000fe20008000000 */
[----:B-1----:R-:W-:Y:S05]  /*1e50*/  @!P0 BRA `(.L_x_33) ;  /* 0x0000000000b88947 */ /* 0x002fea0003800000 */
[----:B------:R-:W4:Y:S01]  /*1e60*/  LDC.64 R4, c[0x0][0xb18] ;  /* 0x0002c600ff047b82 */ /* 0x000f220000000a00 */
[----:B------:R-:W-:-:S07]  /*1e70*/  ISETP.NE.AND P3, PT, R72, 0x1, PT ;  /* 0x000000014800780c */ /* 0x000fce0003f65270 */
[----:B------:R-:W1:Y:S08]  /*1e80*/  LDC.64 R6, c[0x0][0xb10] ;  /* 0x0002c400ff067b82 */ /* 0x000e700000000a00 */
[----:B------:R-:W2:Y:S08]  /*1e90*/  LDC R16, c[0x0][0xb20] ;  /* 0x0002c800ff107b82 */ /* 0x000eb00000000800 */
[----:B------:R-:W3:Y:S01]  /*1ea0*/  LDC R18, c[0x0][0xb0c] ;  /* 0x0002c300ff127b82 */ /* 0x000ee20000000800 */
[----:B----4-:R-:W-:Y:S01]  /*1eb0*/  IMAD.HI.U32 R17, R0, R5, RZ ;  /* 0x0000000500117227 */ /* 0x010fe200078e00ff */
[----:B------:R-:W-:-:S03]  /*1ec0*/  ISETP.NE.AND P0, PT, R4, 0x1, PT ;  /* 0x000000010400780c */ /* 0x000fc60003f05270 */
[----:B------:R-:W-:-:S03]  /*1ed0*/  IMAD.HI.U32 R5, R8, R5, RZ ;  /* 0x0000000508057227 */ /* 0x000fc600078e00ff */
[----:B------:R-:W4:Y:S01]  /*1ee0*/  LDC.64 R2, c[0x0][0xb28] ;  /* 0x0002ca00ff027b82 */ /* 0x000f220000000a00 */
[----:B-1----:R-:W-:-:S04]  /*1ef0*/  IMAD.HI.U32 R20, R9, R6, RZ ;  /* 0x0000000609147227 */ /* 0x002fc800078e00ff */
[----:B------:R-:W-:Y:S01]  /*1f00*/  IMAD.HI.U32 R22, R11, R6, RZ ;  /* 0x000000060b167227 */ /* 0x000fe200078e00ff */
[----:B------:R-:W-:Y:S02]  /*1f10*/  SHF.R.U32.HI R20, RZ, R7, R20 ;  /* 0x00000007ff147219 */ /* 0x000fe40000011614 */
[-C--:B--2---:R-:W-:Y:S02]  /*1f20*/  SHF.R.U32.HI R17, RZ, R16.reuse, R17 ;  /* 0x00000010ff117219 */ /* 0x084fe40000011611 */
[----:B------:R-:W-:Y:S02]  /*1f30*/  SHF.R.U32.HI R5, RZ, R16, R5 ;  /* 0x00000010ff057219 */ /* 0x000fe40000011605 */
[----:B------:R-:W-:Y:S02]  /*1f40*/  SEL R17, R0, R17, !P0 ;  /* 0x0000001100117207 */ /* 0x000fe40004000000 */
[----:B------:R-:W-:Y:S02]  /*1f50*/  SHF.R.U32.HI R22, RZ, R7, R22 ;  /* 0x00000007ff167219 */ /* 0x000fe40000011616 */
[----:B---3--:R-:W-:-:S02]  /*1f60*/  ISETP.NE.AND P1, PT, R18, 0x1, PT ;  /* 0x000000011200780c */ /* 0x008fc40003f25270 */
[----:B------:R-:W-:Y:S02]  /*1f70*/  SEL R5, R8, R5, !P0 ;  /* 0x0000000508057207 */ /* 0x000fe40004000000 */
[----:B------:R-:W-:Y:S02]  /*1f80*/  SEL R19, R9, R20, !P1 ;  /* 0x0000001409137207 */ /* 0x000fe40004800000 */
[----:B------:R-:W-:Y:S01]  /*1f90*/  SEL R7, R11, R22, !P1 ;  /* 0x000000160b077207 */ /* 0x000fe20004800000 */
[----:B----4-:R-:W-:-:S04]  /*1fa0*/  IMAD.HI.U32 R20, R17, R2, RZ ;  /* 0x0000000211147227 */ /* 0x010fc800078e00ff */
[----:B------:R-:W-:Y:S01]  /*1fb0*/  IMAD.HI.U32 R6, R19, R2, RZ ;  /* 0x0000000213067227 */ /* 0x000fe200078e00ff */
[----:B------:R-:W-:-:S04]  /*1fc0*/  @P3 SHF.R.U32.HI R17, RZ, R3, R20 ;  /* 0x00000003ff113219 */ /* 0x000fc80000011614 */
[----:B------:R-:W-:Y:S01]  /*1fd0*/  @P3 SHF.R.U32.HI R19, RZ, R3, R6 ;  /* 0x00000003ff133219 */ /* 0x000fe20000011606 */
[----:B------:R-:W-:-:S04]  /*1fe0*/  IMAD R17, R72, R17, RZ ;  /* 0x0000001148117224 */ /* 0x000fc800078e02ff */
[----:B------:R-:W-:Y:S01]  /*1ff0*/  IMAD R6, R72, R19, RZ ;  /* 0x0000001348067224 */ /* 0x000fe200078e02ff */
[C---:B------:R-:W-:Y:S02]  /*2000*/  ISETP.GE.AND P0, PT, R5.reuse, R17, PT ;  /* 0x000000110500720c */ /* 0x040fe40003f06270 */
[----:B------:R-:W-:Y:S02]  /*2010*/  IADD3 R17, PT, PT, -R5, RZ, RZ ;  /* 0x000000ff05117210 */ /* 0x000fe40007ffe1ff */
[----:B------:R-:W-:Y:S01]  /*2020*/  ISETP.GE.OR P0, PT, R7, R6, P0 ;  /* 0x000000060700720c */ /* 0x000fe20000706670 */
[----:B------:R-:W-:-:S04]  /*2030*/  IMAD.HI.U32 R6, R5, R2, RZ ;  /* 0x0000000205067227 */ /* 0x000fc800078e00ff */
[----:B------:R-:W-:Y:S01]  /*2040*/  IMAD R8, R4, R17, R8 ;  /* 0x0000001104087224 */ /* 0x000fe200078e0208 */
[----:B------:R-:W-:-:S04]  /*2050*/  SHF.R.U32.HI R6, RZ, R3, R6 ;  /* 0x00000003ff067219 */ /* 0x000fc80000011606 */
[----:B------:R-:W-:-:S03]  /*2060*/  SEL R6, R5, R6, !P3 ;  /* 0x0000000605067207 */ /* 0x000fc60005800000 */
[----:B------:R-:W-:-:S04]  /*2070*/  @!P0 IMAD.HI.U32 R16, R7, R2, RZ ;  /* 0x0000000207108227 */ /* 0x000fc800078e00ff */
[----:B------:R-:W-:Y:S01]  /*2080*/  IMAD.MOV R2, RZ, RZ, -R6 ;  /* 0x000000ffff027224 */ /* 0x000fe200078e0a06 */
[----:B------:R-:W-:-:S03]  /*2090*/  @!P0 SHF.R.U32.HI R16, RZ, R3, R16 ;  /* 0x00000003ff108219 */ /* 0x000fc60000011610 */
[----:B------:R-:W-:Y:S01]  /*20a0*/  IMAD R2, R72, R2, R5 ;  /* 0x0000000248027224 */ /* 0x000fe200078e0205 */
        /* <DEDUP_REMOVED lines=9> */
.L_x_33:
[----:B------:R-:W1:Y:S02]  /*2140*/  LDCU UR8, c[0x0][0xb30] ;  /* 0x00016600ff0877ac */ /* 0x000e640008000800 */
[----:B-1----:R-:W-:-:S09]  /*2150*/  UISETP.NE.AND UP0, UPT, UR8, 0x1, UPT ;  /* 0x000000010800788c */ /* 0x002fd2000bf05270 */
[----:B------:R-:W-:Y:S05]  /*2160*/  BRA.U UP0, `(.L_x_34) ;  /* 0x0000000100407547 */ /* 0x000fea000b800000 */
[----:B------:R-:W1:Y:S08]  /*2170*/  LDC.64 R4, c[0x0][0xb10] ;  /* 0x0002c400ff047b82 */ /* 0x000e700000000a00 */
[----:B------:R-:W2:Y:S08]  /*2180*/  LDC.64 R2, c[0x0][0xb18] ;  /* 0x0002c600ff027b82 */ /* 0x000eb00000000a00 */
[----:B------:R-:W3:Y:S08]  /*2190*/  LDC R6, c[0x0][0xb20] ;  /* 0x0002c800ff067b82 */ /* 0x000ef00000000800 */
[----:B------:R-:W4:Y:S01]  /*21a0*/  LDC R16, c[0x0][0xb0c] ;  /* 0x0002c300ff107b82 */ /* 0x000f220000000800 */
[----:B-1----:R-:W-:-:S05]  /*21b0*/  IMAD.HI.U32 R4, R11, R4, RZ ;  /* 0x000000040b047227 */ /* 0x002fca00078e00ff */
[----:B------:R-:W-:Y:S01]  /*21c0*/  SHF.R.U32.HI R4, RZ, R5, R4 ;  /* 0x00000005ff047219 */ /* 0x000fe20000011604 */
[----:B--2---:R-:W-:Y:S01]  /*21d0*/  IMAD.HI.U32 R3, R8, R3, RZ ;  /* 0x0000000308037227 */ /* 0x004fe200078e00ff */
[----:B------:R-:W-:-:S04]  /*21e0*/  ISETP.NE.AND P0, PT, R2, 0x1, PT ;  /* 0x000000010200780c */ /* 0x000fc80003f05270 */
[----:B---3--:R-:W-:-:S04]  /*21f0*/  SHF.R.U32.HI R3, RZ, R6, R3 ;  /* 0x00000006ff037219 */ /* 0x008fc80000011603 */
[----:B------:R-:W-:Y:S02]  /*2200*/  SEL R3, R8, R3, !P0 ;  /* 0x0000000308037207 */ /* 0x000fe40004000000 */
[----:B----4-:R-:W-:-:S04]  /*2210*/  ISETP.NE.AND P1, PT, R16, 0x1, PT ;  /* 0x000000011000780c */ /* 0x010fc80003f25270 */
[----:B------:R-:W-:-:S05]  /*2220*/  SEL R4, R11, R4, !P1 ;  /* 0x000000040b047207 */ /* 0x000fca0004800000 */
[----:B------:R-:W-:Y:S02]  /*2230*/  IMAD.IADD R5, R3, 0x1, -R4 ;  /* 0x0000000103057824 */ /* 0x000fe400078e0a04 */
[----:B------:R-:W-:Y:S02]  /*2240*/  IMAD.IADD R3, R4, 0x1, -R3 ;  /* 0x0000000104037824 */ /* 0x000fe400078e0a03 */
[----:B------:R-:W-:Y:S02]  /*2250*/  IMAD R11, R5, R16, R11 ;  /* 0x00000010050b7224 */ /* 0x000fe400078e020b */
[----:B------:R-:W-:-:S07]  /*2260*/  IMAD R8, R3, R2, R8 ;  /* 0x0000000203087224 */ /* 0x000fce00078e0208 */
.L_x_34:
[----:B------:R-:W-:Y:S01]  /*2270*/  VIADD R14, R14, 0x1 ;  /* 0x000000010e0e7836 */ /* 0x000fe20000000000 */
[----:B------:R-:W-:Y:S01]  /*2280*/  PLOP3.LUT P1, PT, PT, PT, PT, 0x80, 0x8 ;  /* 0x000000000008781c */ /* 0x000fe20003f2f070 */
[----:B------:R-:W-:Y:S02]  /*2290*/  IMAD.IADD R21, R11, 0x1, R170 ;  /* 0x000000010b157824 */ /* 0x000fe400078e02aa */
[----:B------:R-:W-:Y:S01]  /*22a0*/  IMAD.IADD R20, R8, 0x1, R147 ;  /* 0x0000000108147824 */ /* 0x000fe200078e0293 */
[----:B------:R-:W-:-:S04]  /*22b0*/  ISETP.NE.AND P0, PT, R14, 0x2, PT ;  /* 0x000000020e00780c */ /* 0x000fc80003f05270 */
[----:B------:R-:W-:Y:S02]  /*22c0*/  SEL R2, RZ, 0x1, P0 ;  /* 0x00000001ff027807 */ /* 0x000fe40000000000 */
[----:B------:R-:W-:Y:S02]  /*22d0*/  SEL R14, R14, RZ, P0 ;  /* 0x000000ff0e0e7207 */ /* 0x000fe40000000000 */
[----:B------:R-:W-:Y:S01]  /*22e0*/  LOP3.LUT R13, R13, R2, RZ, 0x3c, !PT ;  /* 0x000000020d0d7212 */ /* 0x000fe200078e3cff */
[----:B------:R-:W-:Y:S06]  /*22f0*/  @P2 BRA `(.L_x_35) ;  /* 0xfffffff000982947 */ /* 0x000fec000383ffff */
[----:B------:R-:W-:Y:S01]  /*2300*/  UIADD3 UR4, UPT, UPT, UR4, 0x38, URZ ;  /* 0x0000003804047890 */ /* 0x000fe2000fffe0ff */
[----:B------:R-:W-:-:S03]  /*2310*/  SHF.L.U32 R3, R15, 0x1f, RZ ;  /* 0x0000001f0f037819 */ /* 0x000fc600000006ff */
[----:B------:R-:W-:-:S09]  /*2320*/  ULEA UR5, UR6, UR4, 0x3 ;  /* 0x0000000406057291 */ /* 0x000fd2000f8e18ff */
[----:B------:R-:W1:Y:S02]  /*2330*/  SYNCS.PHASECHK.TRANS64.TRYWAIT P0, [UR5], R3 ;  /* 0x00000003ff0075a7 */ /* 0x000e640008001105 */
[----:B-1----:R-:W-:Y:S05]  /*2340*/  @!P0 BRA `(.L_x_36) ;  /* 0x0000008c00c48947 */ /* 0x002fea0003800000 */
.L_x_134:
[----:B------:R-:W-:-:S04]  /*2350*/  UIADD3 UR6, UPT, UPT, UR6, 0x1, URZ ;  /* 0x0000000106067890 */ /* 0x000fc8000fffe0ff */
[----:B------:R-:W-:-:S04]  /*2360*/  UISETP.NE.AND UP0, UPT, UR6, 0x7, UPT ;  /* 0x000000070600788c */ /* 0x000fc8000bf05270 */
[----:B------:R-:W-:Y:S02]  /*2370*/  USEL UR7, URZ, 0x1, UP0 ;  /* 0x00000001ff077887 */ /* 0x000fe40008000000 */
[----:B------:R-:W-:-:S04]  /*2380*/  USEL UR6, UR6, URZ, UP0 ;  /* 0x000000ff06067287 */ /* 0x000fc80008000000 */
[----:B------:R-:W-:Y:S01]  /*2390*/  ULEA UR5, UR6, UR4, 0x3 ;  /* 0x0000000406057291 */ /* 0x000fe2000f8e18ff */
[----:B------:R-:W-:-:S04]  /*23a0*/  LOP3.LUT R2, R15, UR7, RZ, 0x3c, !PT ;  /* 0x000000070f027c12 */ /* 0x000fc8000f8e3cff */
[----:B-1----:R-:W-:-:S04]  /*23b0*/  SHF.L.U32 R3, R2, 0x1f, RZ ;  /* 0x0000001f02037819 */ /* 0x002fc800000006ff */
[----:B------:R-:W1:Y:S02]  /*23c0*/  SYNCS.PHASECHK.TRANS64.TRYWAIT P0, [UR5], R3 ;  /* 0x00000003ff0075a7 */ /* 0x000e640008001105 */
[----:B-1----:R-:W-:Y:S05]  /*23d0*/  @!P0 BRA `(.L_x_37) ;  /* 0x0000008c00b88947 */ /* 0x002fea0003800000 */
.L_x_136:
        /* <DEDUP_REMOVED lines=9> */
.L_x_138:
        /* <DEDUP_REMOVED lines=9> */
.L_x_140:
        /* <DEDUP_REMOVED lines=9> */
.L_x_142:
        /* <DEDUP_REMOVED lines=9> */
.L_x_144:
[----:B------:R-:W-:-:S04]  /*2620*/  UIADD3 UR6, UPT, UPT, UR6, 0x1, URZ ;  /* 0x0000000106067890 */ /* 0x000fc8000fffe0ff */
[----:B------:R-:W-:-:S04]  /*2630*/  UISETP.NE.AND UP0, UPT, UR6, 0x7, UPT ;  /* 0x000000070600788c */ /* 0x000fc8000bf05270 */
[----:B------:R-:W-:Y:S02]  /*2640*/  USEL UR5, URZ, 0x1, UP0 ;  /* 0x00000001ff057887 */ /* 0x000fe40008000000 */
[----:B------:R-:W-:-:S04]  /*2650*/  USEL UR6, UR6, URZ, UP0 ;  /* 0x000000ff06067287 */ /* 0x000fc80008000000 */
[----:B------:R-:W-:Y:S01]  /*2660*/  ULEA UR6, UR6, UR4, 0x3 ;  /* 0x0000000406067291 */ /* 0x000fe2000f8e18ff */
[----:B-1----:R-:W-:-:S04]  /*2670*/  LOP3.LUT R3, R2, UR5, RZ, 0x3c, !PT ;  /* 0x0000000502037c12 */ /* 0x002fc8000f8e3cff */
[----:B------:R-:W-:Y:S01]  /*2680*/  SHF.L.U32 R3, R3, 0x1f, RZ ;  /* 0x0000001f03037819 */ /* 0x000fe200000006ff */
[----:B----4-:R-:W-:-:S07]  /*2690*/  IMAD.U32 R0, RZ, RZ, UR6 ;  /* 0x00000006ff007e24 */ /* 0x010fce000f8e00ff */
.L_x_42:
[----:B-1----:R1:W2:Y:S02]  /*26a0*/  SYNCS.PHASECHK.TRANS64.TRYWAIT P0, [R0+URZ], R3 ;  /* 0x00000003000075a7 */ /* 0x0022a400080011ff */
[----:B--2---:R-:W-:Y:S05]  /*26b0*/  @!P0 NANOSLEEP.SYNCS 0x989680 ;  /* 0x009896800000895d */ /* 0x004fea0003900000 */
[----:B------:R-:W2:Y:S02]  /*26c0*/  @!P0 SYNCS.PHASECHK.TRANS64 P0, [R0+URZ], R3 ;  /* 0x00000003000085a7 */ /* 0x000ea400080010ff */
[----:B--2---:R-:W-:Y:S05]  /*26d0*/  @P0 EXIT ;  /* 0x000000000000094d */ /* 0x004fea0003800000 */
[----:B------:R-:W-:Y:S05]  /*26e0*/  BRA `(.L_x_42) ;  /* 0xfffffffc00ec7947 */ /* 0x000fea000383ffff */
.L_x_17:
[----:B------:R-:W-:-:S04]  /*26f0*/  UISETP.NE.AND UP1, UPT, UR37, URZ, UPT ;  /* 0x000000ff2500728c */ /* 0x000fc8000bf25270 */
[----:B------:R-:W-:-:S09]  /*2700*/  UISETP.NE.OR UP1, UPT, UR8, 0x1, UP1 ;  /* 0x000000010800788c */ /* 0x000fd20008f25670 */
[----:B------:R-:W-:Y:S05]  /*2710*/  BRA.U UP1, `(.L_x_43) ;  /* 0x0000000501487547 */ /* 0x000fea000b800000 */
[----:B------:R-:W-:Y:S01]  /*2720*/  ISETP.NE.AND P2, PT, R2, RZ, PT ;  /* 0x000000ff0200720c */ /* 0x000fe20003f45270 */
[----:B------:R-:W-:Y:S01]  /*2730*/  IMAD.MOV.U32 R12, RZ, RZ, 0x1 ;  /* 0x00000001ff0c7424 */ /* 0x000fe200078e00ff */
[----:B------:R-:W-:Y:S02]  /*2740*/  CS2R R10, SRZ ;  /* 0x00000000000a7805 */ /* 0x000fe4000001ff00 */
[----:B------:R-:W-:Y:S01]  /*2750*/  CS2R R8, SRZ ;  /* 0x0000000000087805 */ /* 0x000fe2000001ff00 */
[----:B------:R-:W-:Y:S01]  /*2760*/  UMOV UR4, 0x400 ;  /* 0x0000040000047882 */ /* 0x000fe20000000000 */
[----:B------:R-:W-:Y:S01]  /*2770*/  UMOV UR6, URZ ;  /* 0x000000ff00067c82 */ /* 0x000fe20008000000 */
[----:B------:R-:W-:-:S12]  /*2780*/  ULEA UR37, UR37, UR4, 0x18 ;  /* 0x0000000425257291 */ /* 0x000fd8000f8ec0ff */
.L_x_47:
[----:B------:R-:W-:Y:S02]  /*2790*/  LEA R0, R8, UR37, 0x3 ;  /* 0x0000002508007c11 */ /* 0x000fe4000f8e18ff */
[----:B------:R-:W-:-:S03]  /*27a0*/  SHF.L.U32 R5, R9, 0x1f, RZ ;  /* 0x0000001f09057819 */ /* 0x000fc600000006ff */
[----:B------:R-:W-:Y:S01]  /*27b0*/  VIADD R4, R0, 0x110 ;  /* 0x0000011000047836 */ /* 0x000fe20000000000 */
[----:B------:R-:W1:Y:S02]  /*27c0*/  SYNCS.PHASECHK.TRANS64.TRYWAIT P0, [R0+URZ+0x100], R5 ;  /* 0x00010005000075a7 */ /* 0x000e6400080011ff */
[----:B-1----:R-:W-:Y:S05]  /*27d0*/  @!P0 BRA `(.L_x_44) ;  /* 0x0000008c00308947 */ /* 0x002fea0003800000 */
.L_x_145:
[----:B------:R-:W-:Y:S01]  /*27e0*/  ULEA UR5, UR6, UR37, 0x3 ;  /* 0x0000002506057291 */ /* 0x000fe2000f8e18ff */
[----:B------:R-:W-:Y:S02]  /*27f0*/  PRMT R4, RZ, 0x654, R4 ;  /* 0x00000654ff047816 */ /* 0x000fe40000000004 */
[----:B-1----:R-:W-:Y:S01]  /*2800*/  SHF.L.U32 R5, R12, 0x1f, RZ ;  /* 0x0000001f0c057819 */ /* 0x002fe200000006ff */
[----:B------:R-:W-:Y:S01]  /*2810*/  UIADD3 UR4, UPT, UPT, UR5, 0xc0, URZ ;  /* 0x000000c005047890 */ /* 0x000fe2000fffe0ff */
[----:B------:R1:W-:Y:S05]  /*2820*/  SYNCS.ARRIVE.TRANS64.RED.A1T0 RZ, [R4+URZ], RZ ;  /* 0x000000ff04ff79a7 */ /* 0x0003ea00081004ff */
[----:B------:R-:W-:Y:S01]  /*2830*/  IMAD.U32 R7, RZ, RZ, UR4 ;  /* 0x00000004ff077e24 */ /* 0x000fe2000f8e00ff */
[----:B------:R-:W2:Y:S04]  /*2840*/  SYNCS.PHASECHK.TRANS64.TRYWAIT P0, [UR5+0xd0], R5 ;  /* 0x0000d005ff0075a7 */ /* 0x000ea80008001105 */
[----:B------:R-:W-:Y:S01]  /*2850*/  PRMT R6, R2, 0x654, R7 ;  /* 0x0000065402067816 */ /* 0x000fe20000000007 */
[----:B-1----:R-:W-:Y:S01]  /*2860*/  @!P2 IMAD.MOV.U32 R4, RZ, RZ, 0x10 ;  /* 0x00000010ff04a424 */ /* 0x002fe200078e00ff */
[----:B--2---:R-:W-:Y:S06]  /*2870*/  @!P0 BRA `(.L_x_45) ;  /* 0x0000008c001c8947 */ /* 0x004fec0003800000 */
.L_x_147:
[----:B------:R-:W-:Y:S01]  /*2880*/  ULEA UR4, UR6, UR37, 0x4 ;  /* 0x0000002506047291 */ /* 0x000fe2000f8e20ff */
[----:B------:R-:W-:Y:S01]  /*2890*/  SEL R3, R6, R3, !P2 ;  /* 0x0000000306037207 */ /* 0x000fe20005000000 */
[----:B------:R-:W-:Y:S01]  /*28a0*/  UIADD3 UR5, UPT, UPT, UR5, 0xc0, URZ ;  /* 0x000000c005057890 */ /* 0x000fe2000fffe0ff */
[----:B-1----:R-:W-:Y:S01]  /*28b0*/  LEA R0, R11, UR37, 0x3 ;  /* 0x000000250b007c11 */ /* 0x002fe2000f8e18ff */
[----:B------:R-:W-:Y:S01]  /*28c0*/  UIADD3 UR4, UPT, UPT, UR4, 0x130, URZ ;  /* 0x0000013004047890 */ /* 0x000fe2000fffe0ff */
[----:B------:R-:W-:Y:S01]  /*28d0*/  SHF.L.U32 R5, R10, 0x1f, RZ ;  /* 0x0000001f0a057819 */ /* 0x000fe200000006ff */
[----:B------:R1:W-:Y:S01]  /*28e0*/  @!P2 SYNCS.ARRIVE.TRANS64.RED RZ, [R3+URZ], R4 ;  /* 0x0000000403ffa9a7 */ /* 0x0003e200080004ff */
[----:B------:R-:W-:Y:S01]  /*28f0*/  UIADD3 UR6, UPT, UPT, UR6, 0x1, URZ ;  /* 0x0000000106067890 */ /* 0x000fe2000fffe0ff */
[----:B------:R-:W-:-:S03]  /*2900*/  VIADD R8, R8, 0x1 ;  /* 0x0000000108087836 */ /* 0x000fc60000000000 */
[----:B------:R-:W-:Y:S02]  /*2910*/  UISETP.NE.AND UP0, UPT, UR6, 0x2, UPT ;  /* 0x000000020600788c */ /* 0x000fe4000bf05270 */
[----:B------:R-:W-:Y:S06]  /*2920*/  UGETNEXTWORKID.BROADCAST [UR4], [UR5] ;  /* 0x00000000040073ca */ /* 0x000fec0008000100 */
[----:B------:R-:W-:Y:S01]  /*2930*/  USEL UR4, URZ, 0x1, UP0 ;  /* 0x00000001ff047887 */ /* 0x000fe20008000000 */
[----:B------:R-:W-:Y:S01]  /*2940*/  ISETP.NE.AND P0, PT, R8, 0x2, PT ;  /* 0x000000020800780c */ /* 0x000fe20003f05270 */
[----:B------:R-:W-:Y:S01]  /*2950*/  USEL UR6, UR6, URZ, UP0 ;  /* 0x000000ff06067287 */ /* 0x000fe20008000000 */
[----:B------:R-:W2:Y:S03]  /*2960*/  SYNCS.PHASECHK.TRANS64.TRYWAIT P1, [R0+URZ+0xc0], R5 ;  /* 0x0000c005000075a7 */ /* 0x000ea600080211ff */
[----:B------:R-:W-:Y:S01]  /*2970*/  LOP3.LUT R12, R12, UR4, RZ, 0x3c, !PT ;  /* 0x000000040c0c7c12 */ /* 0x000fe2000f8e3cff */
[----:B-12---:R-:W-:Y:S07]  /*2980*/  @!P1 BRA `(.L_x_46) ;  /* 0x0000008800f09947 */ /* 0x006fee0003800000 */
.L_x_148:
[C---:B------:R-:W-:Y:S01]  /*2990*/  LEA R4, R11.reuse, UR37, 0x4 ;  /* 0x000000250b047c11 */ /* 0x040fe2000f8e20ff */
[----:B-1----:R-:W-:Y:S01]  /*29a0*/  VIADD R0, R0, 0xd0 ;  /* 0x000000d000007836 */ /* 0x002fe20000000000 */
[----:B------:R-:W-:Y:S01]  /*29b0*/  SEL R8, R8, RZ, P0 ;  /* 0x000000ff08087207 */ /* 0x000fe20000000000 */
[----:B------:R-:W-:-:S03]  /*29c0*/  VIADD R11, R11, 0x1 ;  /* 0x000000010b0b7836 */ /* 0x000fc60000000000 */
[----:B------:R-:W1:Y:S01]  /*29d0*/  LDS.128 R4, [R4+0x130] ;  /* 0x0001300004047984 */ /* 0x000e620000000c00 */
[----:B------:R-:W-:Y:S02]  /*29e0*/  PRMT R0, RZ, 0x654, R0 ;  /* 0x00000654ff007816 */ /* 0x000fe40000000000 */
[C---:B------:R-:W-:Y:S01]  /*29f0*/  ISETP.NE.AND P1, PT, R11.reuse, 0x2, PT ;  /* 0x000000020b00780c */ /* 0x040fe20003f25270 */
[----:B------:R-:W-:Y:S01]  /*2a00*/  @!PT LDS RZ, [RZ] ;  /* 0x00000000fffff984 */ /* 0x000fe20000000800 */
[----:B------:R-:W-:Y:S01]  /*2a10*/  @!PT LDS RZ, [RZ] ;  /* 0x00000000fffff984 */ /* 0x000fe20000000800 */
[----:B------:R-:W-:Y:S01]  /*2a20*/  @!PT LDS RZ, [RZ] ;  /* 0x00000000fffff984 */ /* 0x000fe20000000800 */
[----:B------:R-:W-:Y:S01]  /*2a30*/  @!PT LDS RZ, [RZ] ;  /* 0x00000000fffff984 */ /* 0x000fe20000000800 */
[----:B------:R2:W-:Y:S06]  /*2a40*/  MEMBAR.ALL.CTA ;  /* 0x0000000000007992 */ /* 0x0005ec0000008000 */
[----:B--2---:R-:W2:Y:S01]  /*2a50*/  FENCE.VIEW.ASYNC.S ;  /* 0x00000000000073c6 */ /* 0x004ea20000000000 */
[----:B------:R-:W-:Y:S01]  /*2a60*/  SEL R11, R11, RZ, P1 ;  /* 0x000000ff0b0b7207 */ /* 0x000fe20000800000 */
[----:B--2---:R2:W-:Y:S01]  /*2a70*/  SYNCS.ARRIVE.TRANS64.RED.A1T0 RZ, [R0+URZ], RZ ;  /* 0x000000ff00ff79a7 */ /* 0x0045e200081004ff */
[----:B-1----:R-:W-:-:S02]  /*2a80*/  LOP3.LUT P3, RZ, R6, 0x1, RZ, 0xc0, !PT ;  /* 0x0000000106ff7812 */ /* 0x002fc4000786c0ff */
[----:B------:R-:W-:-:S04]  /*2a90*/  SEL R5, RZ, 0x1, P1 ;  /* 0x00000001ff057807 */ /* 0x000fc80000800000 */
[----:B------:R-:W-:Y:S02]  /*2aa0*/  LOP3.LUT R10, R10, R5, RZ, 0x3c, !PT ;  /* 0x000000050a0a7212 */ /* 0x000fe400078e3cff */
[----:B--2---:R-:W-:-:S04]  /*2ab0*/  SEL R0, RZ, 0x1, P0 ;  /* 0x00000001ff007807 */ /* 0x004fc80000000000 */
[----:B------:R-:W-:Y:S01]  /*2ac0*/  LOP3.LUT R9, R9, R0, RZ, 0x3c, !PT ;  /* 0x0000000009097212 */ /* 0x000fe200078e3cff */
[----:B------:R-:W-:Y:S06]  /*2ad0*/  @P3 BRA `(.L_x_47) ;  /* 0xfffffffc002c3947 */ /* 0x000fec000383ffff */
[----:B------:R-:W-:Y:S01]  /*2ae0*/  ULEA UR5, UR6, UR37, 0x3 ;  /* 0x0000002506057291 */ /* 0x000fe2000f8e18ff */
[----:B------:R-:W-:-:S08]  /*2af0*/  SHF.L.U32 R3, R12, 0x1f, RZ ;  /* 0x0000001f0c037819 */ /* 0x000fd000000006ff */
[----:B------:R-:W1:Y:S02]  /*2b00*/  SYNCS.PHASECHK.TRANS64 P0, [UR5+0xd0], R3 ;  /* 0x0000d003ff0075a7 */ /* 0x000e640008001005 */
[----:B-1----:R-:W-:Y:S05]  /*2b10*/  @P0 BRA `(.L_x_48) ;  /* 0x0000000000080947 */ /* 0x002fea0003800000 */
[----:B------:R-:W1:Y:S02]  /*2b20*/  SYNCS.PHASECHK.TRANS64.TRYWAIT P0, [UR5+0xd0], R3 ;  /* 0x0000d003ff0075a7 */ /* 0x000e640008001105 */
[----:B-1----:R-:W-:Y:S05]  /*2b30*/  @!P0 BRA `(.L_x_49) ;  /* 0x0000008800988947 */ /* 0x002fea0003800000 */
.L_x_48:
[----:B------:R-:W-:-:S04]  /*2b40*/  UIADD3 UR4, UPT, UPT, UR6, 0x1, URZ ;  /* 0x0000000106047890 */ /* 0x000fc8000fffe0ff */
[----:B------:R-:W-:-:S04]  /*2b50*/  UISETP.NE.AND UP0, UPT, UR4, 0x2, UPT ;  /* 0x000000020400788c */ /* 0x000fc8000bf05270 */
[----:B------:R-:W-:Y:S02]  /*2b60*/  USEL UR7, URZ, 0x1, UP0 ;  /* 0x00000001ff077887 */ /* 0x000fe40008000000 */
[----:B------:R-:W-:-:S04]  /*2b70*/  USEL UR4, UR4, URZ, UP0 ;  /* 0x000000ff04047287 */ /* 0x000fc80008000000 */
[----:B------:R-:W-:Y:S01]  /*2b80*/  ULEA UR4, UR4, UR37, 0x3 ;  /* 0x0000002504047291 */ /* 0x000fe2000f8e18ff */
[----:B-1----:R-:W-:-:S04]  /*2b90*/  LOP3.LUT R3, R12, UR7, RZ, 0x3c, !PT ;  /* 0x000000070c037c12 */ /* 0x002fc8000f8e3cff */
[----:B------:R-:W-:-:S04]  /*2ba0*/  SHF.L.U32 R0, R3, 0x1f, RZ ;  /* 0x0000001f03007819 */ /* 0x000fc800000006ff */
[----:B------:R-:W1:Y:S02]  /*2bb0*/  SYNCS.PHASECHK.TRANS64 P0, [UR4+0xd0], R0 ;  /* 0x0000d000ff0075a7 */ /* 0x000e640008001004 */
[----:B-1----:R-:W-:Y:S05]  /*2bc0*/  @P0 EXIT ;  /* 0x000000000000094d */ /* 0x002fea0003800000 */
[----:B------:R-:W-:Y:S02]  /*2bd0*/  SHF.L.U32 R3, R3, 0x1f, RZ ;  /* 0x0000001f03037819 */ /* 0x000fe400000006ff */
[----:B------:R-:W-:-:S07]  /*2be0*/  MOV R0, UR4 ;  /* 0x0000000400007c02 */ /* 0x000fce0008000f00 */
.L_x_50:
[----:B-1----:R1:W2:Y:S02]  /*2bf0*/  SYNCS.PHASECHK.TRANS64.TRYWAIT P0, [R0+URZ+0xd0], R3 ;  /* 0x0000d003000075a7 */ /* 0x0022a400080011ff */
[----:B--2---:R-:W-:Y:S05]  /*2c00*/  @!P0 NANOSLEEP.SYNCS 0x989680 ;  /* 0x009896800000895d */ /* 0x004fea0003900000 */
[----:B------:R-:W2:Y:S02]  /*2c10*/  @!P0 SYNCS.PHASECHK.TRANS64 P0, [R0+URZ+0xd0], R3 ;  /* 0x0000d003000085a7 */ /* 0x000ea400080010ff */
[----:B--2---:R-:W-:Y:S05]  /*2c20*/  @P0 EXIT ;  /* 0x000000000000094d */ /* 0x004fea0003800000 */
[----:B------:R-:W-:Y:S05]  /*2c30*/  BRA `(.L_x_50) ;  /* 0xfffffffc00ec7947 */ /* 0x000fea000383ffff */
.L_x_43:
[----:B------:R-:W-:-:S09]  /*2c40*/  UISETP.NE.AND UP1, UPT, UR8, URZ, UPT ;  /* 0x000000ff0800728c */ /* 0x000fd2000bf25270 */
[----:B------:R-:W-:Y:S05]  /*2c50*/  BRA.U UP1, `(.L_x_51) ;  /* 0x0000000d01347547 */ /* 0x000fea000b800000 */
[----:B------:R-:W-:Y:S01]  /*2c60*/  UMOV UR4, 0x40 ;  /* 0x0000004000047882 */ /* 0x000fe20000000000 */
[----:B------:R-:W-:Y:S01]  /*2c70*/  NOP ;  /* 0x0000000000007918 */ /* 0x000fe20000000000 */
[----:B------:R-:W-:Y:S01]  /*2c80*/  ULEA UR4, UR37, UR4, 0x18 ;  /* 0x0000000425047291 */ /* 0x000fe2000f8ec0ff */
[----:B------:R-:W-:Y:S02]  /*2c90*/  UMOV UR5, 0x400 ;  /* 0x0000040000057882 */ /* 0x000fe40000000000 */
[----:B------:R-:W-:-:S06]  /*2ca0*/  ULEA UR37, UR37, UR5, 0x18 ;  /* 0x0000000525257291 */ /* 0x000fcc000f8ec0ff */
[----:B------:R-:W1:Y:S02]  /*2cb0*/  LDS.U8 R0, [UR4+0x1c] ;  /* 0x00001c04ff007984 */ /* 0x000e640008000000 */
[----:B-1----:R-:W-:-:S13]  /*2cc0*/  ISETP.NE.AND P0, PT, R0, RZ, PT ;  /* 0x000000ff0000720c */ /* 0x002fda0003f05270 */
[----:B------:R-:W-:Y:S05]  /*2cd0*/  @P0 BRA `(.L_x_52) ;  /* 0x0000000000580947 */ /* 0x000fea0003800000 */
[----:B------:R-:W-:-:S13]  /*2ce0*/  ELECT P0, URZ, PT ;  /* 0x0000000000ff782f */ /* 0x000fda0003800000 */
[----:B------:R-:W-:Y:S05]  /*2cf0*/  @!P0 BRA `(.L_x_53) ;  /* 0x0000000000608947 */ /* 0x000fea0003800000 */
[----:B------:R-:W-:Y:S01]  /*2d00*/  UMOV UR5, 0x10 ;  /* 0x0000001000057882 */ /* 0x000fe20000000000 */
[----:B------:R-:W-:Y:S01]  /*2d10*/  HFMA2 R0, -RZ, RZ, 0, 5.9604644775390625e-08 ;  /* 0x00000001ff007431 */ /* 0x000fe200000001ff */
[----:B------:R-:W-:-:S03]  /*2d20*/  MOV R2, 0xffff ;  /* 0x0000ffff00027802 */ /* 0x000fc60000000f00 */
[----:B------:R-:W-:Y:S04]  /*2d30*/  DEPBAR.LE SB1, 0x36 ;  /* 0x00009d800000791a */ /* 0x000fe80000000000 */
[----:B------:R-:W1:Y:S02]  /*2d40*/  UTCATOMSWS.FIND_AND_SET.ALIGN UP0, UR5, UR5 ;  /* 0x00000005000575e3 */ /* 0x000e640008000800 */
[----:B-1----:R-:W-:Y:S01]  /*2d50*/  MOV R3, UR5 ;  /* 0x0000000500037c02 */ /* 0x002fe20008000f00 */
[----:B------:R-:W-:Y:S06]  /*2d60*/  BRA.U UP0, `(.L_x_54) ;  /* 0x0000000100187547 */ /* 0x000fec000b800000 */
.L_x_55:
[----:B------:R-:W-:Y:S05]  /*2d70*/  NANOSLEEP 0x64 ;  /* 0x000000640000795d */ /* 0x000fea0003800000 */
[----:B------:R-:W-:-:S05]  /*2d80*/  UMOV UR5, 0x10 ;  /* 0x0000001000057882 */ /* 0x000fca0000000000 */
[----:B------:R-:W-:Y:S04]  /*2d90*/  DEPBAR.LE SB1, 0x36 ;  /* 0x00009d800000791a */ /* 0x000fe80000000000 */
[----:B------:R-:W1:Y:S02]  /*2da0*/  UTCATOMSWS.FIND_AND_SET.ALIGN UP0, UR5, UR5 ;  /* 0x00000005000575e3 */ /* 0x000e640008000800 */
[----:B-1----:R-:W-:Y:S01]  /*2db0*/  MOV R3, UR5 ;  /* 0x0000000500037c02 */ /* 0x002fe20008000f00 */
[----:B------:R-:W-:Y:S05]  /*2dc0*/  BRA.U !UP0, `(.L_x_55) ;  /* 0xfffffffd08e87547 */ /* 0x000fea000b83ffff */
.L_x_54:
[-C--:B------:R-:W-:Y:S02]  /*2dd0*/  SHF.L.U32 R2, R2, R3.reuse, RZ ;  /* 0x0000000302027219 */ /* 0x080fe400000006ff */
[----:B------:R-:W-:Y:S01]  /*2de0*/  SHF.L.U32 R0, R0, R3, RZ ;  /* 0x0000000300007219 */ /* 0x000fe200000006ff */
[----:B------:R-:W-:Y:S02]  /*2df0*/  IMAD.SHL.U32 R3, R3, 0x20, RZ ;  /* 0x0000002003037824 */ /* 0x000fe400078e00ff */
[----:B------:R1:W-:Y:S04]  /*2e00*/  ATOMS.OR RZ, [UR4+0x14], R2 ;  /* 0x00001402ffff798c */ /* 0x0003e8000b000004 */
[----:B------:R1:W-:Y:S04]  /*2e10*/  ATOMS.OR RZ, [UR4+0x18], R0 ;  /* 0x00001800ffff798c */ /* 0x0003e8000b000004 */
[----:B------:R1:W-:Y:S01]  /*2e20*/  STS [UR37+0x150], R3 ;  /* 0x00015003ff007988 */ /* 0x0003e20008000825 */
[----:B------:R-:W-:Y:S05]  /*2e30*/  BRA `(.L_x_53) ;  /* 0x0000000000107947 */ /* 0x000fea0003800000 */
.L_x_52:
[----:B------:R-:W-:Y:S02]  /*2e40*/  MOV R0, 0xffffffff ;  /* 0xffffffff00007802 */ /* 0x000fe40000000f00 */
[----:B------:R-:W-:-:S03]  /*2e50*/  MOV R2, 0x2e80 ;  /* 0x00002e8000027802 */ /* 0x000fc60000000f00 */
[----:B------:R1:W-:Y:S04]  /*2e60*/  STS [UR37+0x150], R0 ;  /* 0x00015000ff007988 */ /* 0x0003e80008000825 */
[----:B-1-3-5:R-:W-:Y:S05]  /*2e70*/  CALL.REL.NOINC `($__internal_1_$__cuda_sm10x_tcgen05_guardrail_trap_phase_invalid_during_alloc) ;  /* 0x0000008c00ac7944 */ /* 0x02afea0003c00000 */
.L_x_53:
[----:B------:R-:W-:Y:S05]  /*2e80*/  WARPSYNC.ALL ;  /* 0x0000000000007948 */ /* 0x000fea0003800000 */
[----:B------:R-:W2:Y:S01]  /*2e90*/  S2UR UR6, SR_CgaCtaId ;  /* 0x00000000000679c3 */ /* 0x000ea20000008800 */
[----:B------:R-:W-:Y:S01]  /*2ea0*/  UMOV UR4, 0x400 ;  /* 0x0000040000047882 */ /* 0x000fe20000000000 */
[----:B------:R-:W-:-:S06]  /*2eb0*/  NOP ;  /* 0x0000000000007918 */ /* 0x000fcc0000000000 */
[----:B------:R-:W-:Y:S06]  /*2ec0*/  BAR.ARV 0x6, 0xa0 ;  /* 0x0182800000007b1d */ /* 0x000fec0000002000 */
[----:B------:R-:W4:Y:S01]  /*2ed0*/  LDCU UR7, c[0x0][0x38c] ;  /* 0x00007180ff0777ac */ /* 0x000f220008000800 */
[----:B------:R-:W-:Y:S01]  /*2ee0*/  IMAD.MOV.U32 R11, RZ, RZ, 0x1 ;  /* 0x00000001ff0b7424 */ /* 0x000fe200078e00ff */
[----:B------:R-:W-:Y:S01]  /*2ef0*/  CS2R R8, SRZ ;  /* 0x0000000000087805 */ /* 0x000fe2000001ff00 */
[----:B------:R-:W-:Y:S01]  /*2f00*/  IMAD.MOV.U32 R10, RZ, RZ, RZ ;  /* 0x000000ffff0a7224 */ /* 0x000fe200078e00ff */
[----:B------:R-:W-:Y:S01]  /*2f10*/  UMOV UR18, URZ ;  /* 0x000000ff00127c82 */ /* 0x000fe20008000000 */
[----:B------:R-:W-:Y:S01]  /*2f20*/  UMOV UR17, URZ ;  /* 0x000000ff00117c82 */ /* 0x000fe20008000000 */
[----:B------:R-:W-:Y:S01]  /*2f30*/  UMOV UR22, 0x0 ;  /* 0x0000000000167882 */ /* 0x000fe20000000000 */
[----:B------:R-:W-:Y:S01]  /*2f40*/  UMOV UR23, 0x8400490 ;  /* 0x0840049000177882 */ /* 0x000fe20000000000 */
[----:B------:R-:W-:Y:S01]  /*2f50*/  UMOV UR20, 0x0 ;  /* 0x0000000000147882 */ /* 0x000fe20000000000 */
[----:B------:R-:W-:Y:S01]  /*2f60*/  UMOV UR21, 0x8400490 ;  /* 0x0840049000157882 */ /* 0x000fe20000000000 */
[----:B--2---:R-:W-:Y:S01]  /*2f70*/  ULEA UR6, UR6, UR4, 0x18 ;  /* 0x0000000406067291 */ /* 0x004fe2000f8ec0ff */
[----:B------:R-:W2:Y:S03]  /*2f80*/  LDCU UR4, c[0x0][0x38c] ;  /* 0x00007180ff0477ac */ /* 0x000ea60008000800 */
[----:B------:R-:W-:-:S02]  /*2f90*/  UIADD3 UR11, UPT, UPT, UR6, 0xc400, URZ ;  /* 0x0000c400060b7890 */ /* 0x000fc4000fffe0ff */
[----:B----4-:R-:W-:-:S03]  /*2fa0*/  UIADD3 UR7, UPT, UPT, UR7, 0x3f, URZ ;  /* 0x0000003f07077890 */ /* 0x010fc6000fffe0ff */
[----:B-1----:R-:W1:Y:S01]  /*2fb0*/  LDS R0, [UR6+0x150] ;  /* 0x00015006ff007984 */ /* 0x002e620008000800 */
[----:B------:R-:W-:Y:S02]  /*2fc0*/  UIADD3 UR12, UPT, UPT, UR6, 0x1a400, URZ ;  /* 0x0001a400060c7890 */ /* 0x000fe4000fffe0ff */
[----:B------:R-:W-:Y:S02]  /*2fd0*/  USHF.R.S32.HI UR5, URZ, 0x1f, UR7 ;  /* 0x0000001fff057899 */ /* 0x000fe40008011407 */
[----:B------:R-:W-:Y:S02]  /*2fe0*/  USHF.R.U32.HI UR11, URZ, 0x4, UR11 ;  /* 0x00000004ff0b7899 */ /* 0x000fe4000801160b */
[----:B------:R-:W-:Y:S02]  /*2ff0*/  ULEA.HI UR5, UR5, UR7, URZ, 0x6 ;  /* 0x0000000705057291 */ /* 0x000fe4000f8f30ff */
[----:B------:R-:W-:Y:S02]  /*3000*/  USHF.R.U32.HI UR12, URZ, 0x4, UR12 ;  /* 0x00000004ff0c7899 */ /* 0x000fe4000801160c */
[----:B------:R-:W-:-:S02]  /*3010*/  USHF.R.S32.HI UR5, URZ, 0x6, UR5 ;  /* 0x00000006ff057899 */ /* 0x000fc40008011405 */
[----:B------:R-:W-:Y:S02]  /*3020*/  ULOP3.LUT UR11, UR11, 0x3fff, URZ, 0xc0, !UPT ;  /* 0x00003fff0b0b7892 */ /* 0x000fe4000f8ec0ff */
[----:B------:R-:W-:Y:S02]  /*3030*/  UISETP.LT.AND UP0, UPT, UR5, 0x1, UPT ;  /* 0x000000010500788c */ /* 0x000fe4000bf01270 */
[----:B------:R-:W-:Y:S02]  /*3040*/  ULOP3.LUT UR12, UR12, 0x3fff, URZ, 0xc0, !UPT ;  /* 0x00003fff0c0c7892 */ /* 0x000fe4000f8ec0ff */
[----:B------:R-:W-:Y:S02]  /*3050*/  USEL UR10, UR5, 0x1, !UP0 ;  /* 0x00000001050a7887 */ /* 0x000fe4000c000000 */
[----:B------:R-:W-:Y:S02]  /*3060*/  ULOP3.LUT UR11, UR11, 0x10000, URZ, 0xfc, !UPT ;  /* 0x000100000b0b7892 */ /* 0x000fe4000f8efcff */
[----:B------:R-:W-:-:S02]  /*3070*/  ULOP3.LUT UR12, UR12, 0x10000, URZ, 0xfc, !UPT ;  /* 0x000100000c0c7892 */ /* 0x000fc4000f8efcff */
[----:B------:R-:W-:Y:S02]  /*3080*/  UIADD3 UR10, UPT, UPT, -UR10, URZ, URZ ;  /* 0x000000ff0a0a7290 */ /* 0x000fe4000fffe1ff */
[----:B--2---:R-:W-:Y:S01]  /*3090*/  UISETP.GE.AND UP3, UPT, UR4, 0x1, UPT ;  /* 0x000000010400788c */ /* 0x004fe2000bf66270 */
[----:B-1----:R-:W-:-:S15]  /*30a0*/  R2UR UR19, R0 ;  /* 0x00000000001372ca */ /* 0x002fde00000e0000 */
.L_x_62:
[----:B------:R-:W-:Y:S02]  /*30b0*/  LEA R0, R10, UR6, 0x3 ;  /* 0x000000060a007c11 */ /* 0x000fe4000f8e18ff */
[----:B------:R-:W-:Y:S02]  /*30c0*/  SHF.L.U32 R5, R9, 0x1f, RZ ;  /* 0x0000001f09057819 */ /* 0x000fe400000006ff */
[----:B------:R-:W-:Y:S01]  /*30d0*/  PLOP3.LUT P0, PT, PT, PT, UP3, 0x80, 0x8 ;  /* 0x000000000008781c */ /* 0x000fe20003f0f038 */
[----:B------:R-:W-:Y:S01]  /*30e0*/  VIADD R3, R0, 0xd0 ;  /* 0x000000d000037836 */ /* 0x000fe20000000000 */
[----:B-1----:R-:W1:Y:S02]  /*30f0*/  SYNCS.PHASECHK.TRANS64.TRYWAIT P1, [R0+URZ+0xc0], R5 ;  /* 0x0000c005000075a7 */ /* 0x002e6400080211ff */
[----:B-1--4-:R-:W-:Y:S09]  /*3100*/  @!P1 BRA `(.L_x_56) ;  /* 0x00000084003c9947 */ /* 0x012ff20003800000 */
.L_x_150:
[----:B------:R-:W-:Y:S01]  /*3110*/  LEA R4, R10, UR6, 0x4 ;  /* 0x000000060a047c11 */ /* 0x000fe2000f8e20ff */
[----:B------:R-:W-:Y:S01]  /*3120*/  @UP3 ULEA UR4, UR17, UR6, 0x3 ;  /* 0x0000000611043291 */ /* 0x000fe2000f8e18ff */
[----:B------:R-:W-:Y:S01]  /*3130*/  PLOP3.LUT P2, PT, PT, PT, PT, 0x80, 0x8 ;  /* 0x000000000008781c */ /* 0x000fe20003f4f070 */
[----:B------:R-:W-:Y:S01]  /*3140*/  ULEA UR8, UR18, UR6, 0x3 ;  /* 0x0000000612087291 */ /* 0x000fe2000f8e18ff */
[----:B------:R-:W-:Y:S01]  /*3150*/  PRMT R3, RZ, 0x654, R3 ;  /* 0x00000654ff037816 */ /* 0x000fe20000000003 */
[----:B------:R-:W-:Y:S01]  /*3160*/  ULEA UR9, UR18, UR19, 0x8 ;  /* 0x0000001312097291 */ /* 0x000fe2000f8e40ff */
[----:B-1----:R-:W1:Y:S01]  /*3170*/  LDS.128 R4, [R4+0x130] ;  /* 0x0001300004047984 */ /* 0x002e620000000c00 */
[----:B------:R-:W-:Y:S02]  /*3180*/  @P0 SHF.L.U32 R2, R8, 0x1f, RZ ;  /* 0x0000001f08020819 */ /* 0x000fe400000006ff */
[----:B------:R-:W-:Y:S01]  /*3190*/  SHF.L.U32 R0, R11, 0x1f, RZ ;  /* 0x0000001f0b007819 */ /* 0x000fe200000006ff */
[----:B------:R-:W-:Y:S01]  /*31a0*/  @!PT LDS RZ, [RZ] ;  /* 0x00000000fffff984 */ /* 0x000fe20000000800 */
[----:B------:R-:W-:Y:S01]  /*31b0*/  @!PT LDS RZ, [RZ] ;  /* 0x00000000fffff984 */ /* 0x000fe20000000800 */
[----:B------:R-:W-:Y:S01]  /*31c0*/  @!PT LDS RZ, [RZ] ;  /* 0x00000000fffff984 */ /* 0x000fe20000000800 */
[----:B------:R-:W-:Y:S01]  /*31d0*/  @!PT LDS RZ, [RZ] ;  /* 0x00000000fffff984 */ /* 0x000fe20000000800 */
[----:B------:R2:W-:Y:S06]  /*31e0*/  MEMBAR.ALL.CTA ;  /* 0x0000000000007992 */ /* 0x0005ec0000008000 */
[----:B--2---:R-:W2:Y:S02]  /*31f0*/  FENCE.VIEW.ASYNC.S ;  /* 0x00000000000073c6 */ /* 0x004ea40000000000 */
[----:B--2---:R2:W-:Y:S01]  /*3200*/  SYNCS.ARRIVE.TRANS64.RED.A1T0 RZ, [R3+URZ], RZ ;  /* 0x000000ff03ff79a7 */ /* 0x0045e200081004ff */
[----:B------:R2:W4:Y:S01]  /*3210*/  @P0 SYNCS.PHASECHK.TRANS64.TRYWAIT P2, [UR4], R2 ;  /* 0x00000002ff0005a7 */ /* 0x0005220008041104 */
[----:B-1----:R-:W-:Y:S01]  /*3220*/  LOP3.LUT P1, RZ, R6, 0x1, RZ, 0xc0, !PT ;  /* 0x0000000106ff7812 */ /* 0x002fe2000782c0ff */
[----:B------:R-:W1:Y:S02]  /*3230*/  SYNCS.PHASECHK.TRANS64.TRYWAIT P0, [UR8+0xf0], R0 ;  /* 0x0000f000ff0075a7 */ /* 0x000e640008001108 */
[----:B-12-4-:R-:W-:Y:S10]  /*3240*/  @!P0 BRA `(.L_x_57) ;  /* 0x0000008400008947 */ /* 0x016ff40003800000 */
.L_x_152:
[----:B------:R-:W-:Y:S01]  /*3250*/  IADD3 R10, PT, PT, R10, 0x1, RZ ;  /* 0x000000010a0a7810 */ /* 0x000fe20007ffe0ff */
[----:B------:R-:W-:Y:S06]  /*3260*/  BRA.U !UP3, `(.L_x_58) ;  /* 0x000000010b987547 */ /* 0x000fec000b800000 */
[----:B------:R-:W-:Y:S01]  /*3270*/  UPLOP3.LUT UP4, UPT, UPT, UPT, UPT, 0x40, 0x4 ;  /* 0x000000000004789c */ /* 0x000fe20003f8e870 */
[----:B------:R-:W-:Y:S01]  /*3280*/  UMOV UR16, UR10 ;  /* 0x0000000a00107c82 */ /* 0x000fe20008000000 */
[----:B------:R-:W-:Y:S01]  /*3290*/  UMOV UR15, UR5 ;  /* 0x00000005000f7c82 */ /* 0x000fe20008000000 */
[----:B------:R-:W-:-:S08]  /*32a0*/  UMOV UR14, UR17 ;  /* 0x00000011000e7c82 */ /* 0x000fd00008000000 */
.L_x_61:
[----:B------:R-:W-:Y:S02]  /*32b0*/  UIADD3 UR16, UPT, UPT, UR16, 0x1, URZ ;  /* 0x0000000110107890 */ /* 0x000fe4000fffe0ff */
[----:B--2---:R-:W-:Y:S02]  /*32c0*/  ULEA UR7, UR14, UR6, 0x3 ;  /* 0x000000060e077291 */ /* 0x004fe4000f8e18ff */
[----:B------:R-:W-:Y:S01]  /*32d0*/  UISETP.NE.AND UP0, UPT, UR16, URZ, UPT ;  /* 0x000000ff1000728c */ /* 0x000fe2000bf05270 */
[----:B----4-:R-:W-:Y:S10]  /*32e0*/  @P2 BRA `(.L_x_59) ;  /* 0x00000000000c2947 */ /* 0x010ff40003800000 */
[----:B-1----:R-:W-:Y:S04]  /*32f0*/  SHF.L.U32 R3, R8, 0x1f, RZ ;  /* 0x0000001f08037819 */ /* 0x002fe800000006ff */
[----:B------:R-:W1:Y:S02]  /*3300*/  SYNCS.PHASECHK.TRANS64.TRYWAIT P0, [UR7], R3 ;  /* 0x00000003ff0075a7 */ /* 0x000e640008001107 */
[----:B-1----:R-:W-:Y:S05]  /*3310*/  @!P0 BRA `(.L_x_60) ;  /* 0x0000008000e48947 */ /* 0x002fea0003800000 */
.L_x_59:
[----:B------:R-:W-:Y:S01]  /*3320*/  UISETP.NE.AND UP1, UPT, UR15, 0x1, UPT ;  /* 0x000000010f00788c */ /* 0x000fe2000bf25270 */
[----:B------:R-:W-:Y:S01]  /*3330*/  PLOP3.LUT P2, PT, PT, PT, PT, 0x80, 0x8 ;  /* 0x000000000008781c */ /* 0x000fe20003f4f070 */
[----:B------:R-:W-:Y:S02]  /*3340*/  UIADD3 UR17, UPT, UPT, UR14, 0x1, URZ ;  /* 0x000000010e117890 */ /* 0x000fe4000fffe0ff */
[----:B------:R-:W-:Y:S02]  /*3350*/  ULEA UR24, UR14, UR12, 0xa ;  /* 0x0000000c0e187291 */ /* 0x000fe4000f8e50ff */
[----:B------:R-:W-:Y:S01]  /*3360*/  UISETP.NE.AND UP2, UPT, UR17, 0x7, UPT ;  /* 0x000000071100788c */ /* 0x000fe2000bf45270 */
[----:B------:R-:W-:Y:S01]  /*3370*/  PLOP3.LUT P0, PT, PT, PT, UP1, 0x80, 0x8 ;  /* 0x000000000008781c */ /* 0x000fe20003f0f018 */
[----:B------:R-:W-:Y:S02]  /*3380*/  ULEA UR26, UR14, UR11, 0x9 ;  /* 0x0000000b0e1a7291 */ /* 0x000fe4000f8e48ff */
[----:B------:R-:W-:Y:S02]  /*3390*/  USEL UR13, URZ, 0x1, UP2 ;  /* 0x00000001ff0d7887 */ /* 0x000fe40009000000 */
[----:B------:R-:W-:Y:S02]  /*33a0*/  USEL UR17, UR17, URZ, UP2 ;  /* 0x000000ff11117287 */ /* 0x000fe40009000000 */
[----:B------:R-:W-:Y:S02]  /*33b0*/  UIADD3 UR30, UPT, UPT, UR24, 0x2, URZ ;  /* 0x00000002181e7890 */ /* 0x000fe4000fffe0ff */
[----:B------:R-:W-:Y:S01]  /*33c0*/  @UP1 ULEA UR4, UR17, UR6, 0x3 ;  /* 0x0000000611041291 */ /* 0x000fe2000f8e18ff */
[----:B------:R-:W-:Y:S01]  /*33d0*/  LOP3.LUT R8, R8, UR13, RZ, 0x3c, !PT ;  /* 0x0000000d08087c12 */ /* 0x000fe2000f8e3cff */
[----:B------:R-:W-:Y:S02]  /*33e0*/  UIADD3 UR28, UPT, UPT, UR26, 0x2, URZ ;  /* 0x000000021a1c7890 */ /* 0x000fe4000fffe0ff */
[----:B------:R-:W-:Y:S01]  /*33f0*/  UIADD3 UR7, UPT, UPT, UR7, 0x38, URZ ;  /* 0x0000003807077890 */ /* 0x000fe2000fffe0ff */
[----:B-1----:R-:W-:Y:S01]  /*3400*/  @P0 SHF.L.U32 R0, R8, 0x1f, RZ ;  /* 0x0000001f08000819 */ /* 0x002fe200000006ff */
[----:B------:R-:W-:Y:S01]  /*3410*/  UMOV UR25, 0x80004020 ;  /* 0x8000402000197882 */ /* 0x000fe20000000000 */
[----:B------:R-:W-:Y:S01]  /*3420*/  UMOV UR27, 0x80004020 ;  /* 0x80004020001b7882 */ /* 0x000fe20000000000 */
[----:B------:R-:W-:Y:S01]  /*3430*/  UMOV UR31, 0x80004020 ;  /* 0x80004020001f7882 */ /* 0x000fe20000000000 */
[----:B------:R2:W4:Y:S01]  /*3440*/  @P0 SYNCS.PHASECHK.TRANS64.TRYWAIT P2, [UR4], R0 ;  /* 0x00000000ff0005a7 */ /* 0x0005220008041104 */
[----:B------:R-:W-:Y:S01]  /*3450*/  UIADD3 UR15, UPT, UPT, UR15, -0x1, URZ ;  /* 0xffffffff0f0f7890 */ /* 0x000fe2000fffe0ff */
[----:B------:R2:W-:Y:S01]  /*3460*/  UTCQMMA gdesc[UR26], gdesc[UR24], tmem[UR9], tmem[UR22], idesc[UR23], UP4 ;  /* 0x00ff16181a0075ea */ /* 0x0005e2000a000309 */
[----:B------:R-:W-:Y:S01]  /*3470*/  UPLOP3.LUT UP4, UPT, UPT, UPT, UPT, 0x80, 0x8 ;  /* 0x000000000008789c */ /* 0x000fe20003f8f070 */
[----:B------:R-:W-:Y:S01]  /*3480*/  UMOV UR29, 0x80004020 ;  /* 0x80004020001d7882 */ /* 0x000fe20000000000 */
[----:B------:R-:W-:Y:S01]  /*3490*/  UMOV UR14, UR17 ;  /* 0x00000011000e7c82 */ /* 0x000fe20008000000 */
[----:B------:R2:W-:Y:S01]  /*34a0*/  UTCQMMA gdesc[UR28], gdesc[UR30], tmem[UR9], tmem[UR20], idesc[UR21], UPT ;  /* 0x00ff141e1c0075ea */ /* 0x0005e2000b800309 */
[----:B------:R2:W-:Y:S01]  /*34b0*/  UTCBAR [UR7], URZ ;  /* 0x000000ff070073e9 */ /* 0x0005e200080000ff */
[----:B------:R-:W-:Y:S06]  /*34c0*/  BRA.U UP0, `(.L_x_61) ;  /* 0xfffffffd00787547 */ /* 0x000fec000b83ffff */
.L_x_58:
[----:B------:R-:W-:Y:S01]  /*34d0*/  UIADD3 UR18, UPT, UPT, UR18, 0x1, URZ ;  /* 0x0000000112127890 */ /* 0x000fe2000fffe0ff */
[C---:B------:R-:W-:Y:S01]  /*34e0*/  ISETP.NE.AND P0, PT, R10.reuse, 0x2, PT ;  /* 0x000000020a00780c */ /* 0x040fe20003f05270 */
[----:B------:R-:W-:Y:S02]  /*34f0*/  UIADD3 UR8, UPT, UPT, UR8, 0xe0, URZ ;  /* 0x000000e008087890 */ /* 0x000fe4000fffe0ff */
[----:B------:R-:W-:Y:S01]  /*3500*/  UISETP.NE.AND UP0, UPT, UR18, 0x2, UPT ;  /* 0x000000021200788c */ /* 0x000fe2000bf05270 */
[----:B-12---:R-:W-:Y:S02]  /*3510*/  SEL R0, RZ, 0x1, P0 ;  /* 0x00000001ff007807 */ /* 0x006fe40000000000 */
[----:B------:R-:W-:Y:S01]  /*3520*/  SEL R10, R10, RZ, P0 ;  /* 0x000000ff0a0a7207 */ /* 0x000fe20000000000 */
[----:B------:R-:W-:Y:S01]  /*3530*/  USEL UR4, URZ, 0x1, UP0 ;  /* 0x00000001ff047887 */ /* 0x000fe20008000000 */
[----:B------:R-:W-:Y:S01]  /*3540*/  LOP3.LUT R9, R9, R0, RZ, 0x3c, !PT ;  /* 0x0000000009097212 */ /* 0x000fe200078e3cff */
[----:B------:R-:W-:Y:S01]  /*3550*/  USEL UR18, UR18, URZ, UP0 ;  /* 0x000000ff12127287 */ /* 0x000fe20008000000 */
[----:B------:R1:W-:Y:S03]  /*3560*/  UTCBAR [UR8], URZ ;  /* 0x000000ff080073e9 */ /* 0x0003e600080000ff */
[----:B------:R-:W-:Y:S01]  /*3570*/  LOP3.LUT R11, R11, UR4, RZ, 0x3c, !PT ;  /* 0x000000040b0b7c12 */ /* 0x000fe2000f8e3cff */
[----:B------:R-:W-:Y:S07]  /*3580*/  @P1 BRA `(.L_x_62) ;  /* 0xfffffff800c81947 */ /* 0x000fee000383ffff */
[----:B------:R-:W2:Y:S01]  /*3590*/  S2UR UR4, SR_CgaCtaId ;  /* 0x00000000000479c3 */ /* 0x000ea20000008800 */
[----:B------:R-:W-:Y:S01]  /*35a0*/  ELECT P0, URZ, PT ;  /* 0x0000000000ff782f */ /* 0x000fe20003800000 */
[----:B------:R-:W-:Y:S01]  /*35b0*/  IMAD.MOV.U32 R0, RZ, RZ, 0x1 ;  /* 0x00000001ff007424 */ /* 0x000fe200078e00ff */
[----:B------:R-:W-:Y:S01]  /*35c0*/  UIADD3 UR6, UPT, UPT, UR6, 0xf0, URZ ;  /* 0x000000f006067890 */ /* 0x000fe2000fffe0ff */
[----:B------:R-:W-:Y:S01]  /*35d0*/  SHF.L.U32 R3, R11, 0x1f, RZ ;  /* 0x0000001f0b037819 */ /* 0x000fe200000006ff */
[----:B------:R-:W-:-:S03]  /*35e0*/  UMOV UR5, 0x40 ;  /* 0x0000004000057882 */ /* 0x000fc60000000000 */
[----:B------:R-:W-:Y:S01]  /*35f0*/  UVIRTCOUNT.DEALLOC.SMPOOL 0x80 ;  /* 0x000000800000784c */ /* 0x000fe20000000000 */
[----:B--2---:R-:W-:Y:S02]  /*3600*/  ULEA UR4, UR4, UR5, 0x18 ;  /* 0x0000000504047291 */ /* 0x004fe4000f8ec0ff */
[----:B------:R-:W-:-:S07]  /*3610*/  ULEA UR5, UR18, UR6, 0x3 ;  /* 0x0000000612057291 */ /* 0x000fce000f8e18ff */
[----:B------:R2:W-:Y:S02]  /*3620*/  @P0 STS.U8 [UR4+0x1c], R0 ;  /* 0x00001c00ff000988 */ /* 0x0005e40008000004 */
[----:B------:R-:W3:Y:S02]  /*3630*/  SYNCS.PHASECHK.TRANS64.TRYWAIT P0, [UR5], R3 ;  /* 0x00000003ff0075a7 */ /* 0x000ee40008001105 */
[----:B--23--:R-:W-:Y:S05]  /*3640*/  @!P0 BRA `(.L_x_63) ;  /* 0x0000008000308947 */ /* 0x00cfea0003800000 */
.L_x_155:
[----:B------:R-:W-:-:S04]  /*3650*/  UIADD3 UR7, UPT, UPT, UR18, 0x1, URZ ;  /* 0x0000000112077890 */ /* 0x000fc8000fffe0ff */
[----:B------:R-:W-:-:S04]  /*3660*/  UISETP.NE.AND UP0, UPT, UR7, 0x2, UPT ;  /* 0x000000020700788c */ /* 0x000fc8000bf05270 */
[----:B------:R-:W-:Y:S02]  /*3670*/  USEL UR5, URZ, 0x1, UP0 ;  /* 0x00000001ff057887 */ /* 0x000fe40008000000 */
[----:B------:R-:W-:-:S04]  /*3680*/  USEL UR7, UR7, URZ, UP0 ;  /* 0x000000ff07077287 */ /* 0x000fc80008000000 */
[----:B------:R-:W-:Y:S01]  /*3690*/  ULEA UR7, UR7, UR6, 0x3 ;  /* 0x0000000607077291 */ /* 0x000fe2000f8e18ff */
[----:B--2---:R-:W-:-:S04]  /*36a0*/  LOP3.LUT R3, R11, UR5, RZ, 0x3c, !PT ;  /* 0x000000050b037c12 */ /* 0x004fc8000f8e3cff */
[----:B------:R-:W-:-:S04]  /*36b0*/  SHF.L.U32 R3, R3, 0x1f, RZ ;  /* 0x0000001f03037819 */ /* 0x000fc800000006ff */
[----:B------:R-:W2:Y:S02]  /*36c0*/  SYNCS.PHASECHK.TRANS64.TRYWAIT P0, [UR7], R3 ;  /* 0x00000003ff0075a7 */ /* 0x000ea40008001107 */
[----:B--2---:R-:W-:Y:S05]  /*36d0*/  @!P0 BRA `(.L_x_64) ;  /* 0x0000008000248947 */ /* 0x004fea0003800000 */
.L_x_157:
[----:B------:R-:W-:Y:S01]  /*36e0*/  NOP ;  /* 0x0000000000007918 */ /* 0x000fe20000000000 */
[----:B--2---:R-:W2:Y:S01]  /*36f0*/  LDS R0, [UR4+0x14] ;  /* 0x00001404ff007984 */ /* 0x004ea20008000800 */
[----:B------:R-:W-:Y:S01]  /*3700*/  ULOP3.LUT UR6, UR19, 0xffff, URZ, 0xc0, !UPT ;  /* 0x0000ffff13067892 */ /* 0x000fe2000f8ec0ff */
[----:B-1----:R-:W-:Y:S01]  /*3710*/  UMOV UR8, 0xffff ;  /* 0x0000ffff00087882 */ /* 0x002fe20000000000 */
[----:B------:R-:W-:Y:S02]  /*3720*/  UMOV UR5, 0x1 ;  /* 0x0000000100057882 */ /* 0x000fe40000000000 */
[----:B------:R-:W-:-:S04]  /*3730*/  USHF.R.U32.HI UR6, URZ, 0x5, UR6 ;  /* 0x00000005ff067899 */ /* 0x000fc80008011606 */
[----:B------:R-:W-:Y:S02]  /*3740*/  USHF.L.U32 UR8, UR8, UR6, URZ ;  /* 0x0000000608087299 */ /* 0x000fe400080006ff */
[----:B------:R-:W-:-:S04]  /*3750*/  USHF.L.U32 UR5, UR5, UR6, URZ ;  /* 0x0000000605057299 */ /* 0x000fc800080006ff */
[----:B--2---:R-:W-:-:S04]  /*3760*/  LOP3.LUT R0, R0, UR8, RZ, 0xc0, !PT ;  /* 0x0000000800007c12 */ /* 0x004fc8000f8ec0ff */
[----:B------:R-:W-:-:S13]  /*3770*/  ISETP.NE.AND P0, PT, R0, UR8, PT ;  /* 0x0000000800007c0c */ /* 0x000fda000bf05270 */
[----:B------:R-:W-:Y:S05]  /*3780*/  @P0 BRA `(.L_x_65) ;  /* 0x0000000000580947 */ /* 0x000fea0003800000 */
[----:B------:R-:W1:Y:S02]  /*3790*/  LDS R0, [UR4+0x18] ;  /* 0x00001804ff007984 */ /* 0x000e640008000800 */
[----:B-1----:R-:W-:-:S04]  /*37a0*/  LOP3.LUT R0, R0, UR5, RZ, 0xc0, !PT ;  /* 0x0000000500007c12 */ /* 0x002fc8000f8ec0ff */
[----:B------:R-:W-:-:S13]  /*37b0*/  ISETP.NE.AND P0, PT, R0, UR5, PT ;  /* 0x0000000500007c0c */ /* 0x000fda000bf05270 */
[----:B------:R-:W-:Y:S05]  /*37c0*/  @P0 BRA `(.L_x_66) ;  /* 0x00000000003c0947 */ /* 0x000fea0003800000 */
[----:B------:R-:W1:Y:S01]  /*37d0*/  S2R R2, SR_LANEID ;  /* 0x0000000000027919 */ /* 0x000e620000000000 */
[----:B------:R-:W-:Y:S01]  /*37e0*/  ULOP3.LUT UR8, URZ, UR8, URZ, 0x33, !UPT ;  /* 0x00000008ff087292 */ /* 0x000fe2000f8e33ff */
[----:B------:R-:W-:Y:S01]  /*37f0*/  LOP3.LUT R4, RZ, UR5, RZ, 0x33, !PT ;  /* 0x00000005ff047c12 */ /* 0x000fe2000f8e33ff */
[----:B------:R-:W-:Y:S02]  /*3800*/  VOTEU.ANY UR7, UPT, PT ;  /* 0x0000000000077886 */ /* 0x000fe400038e0100 */
[----:B------:R-:W-:Y:S01]  /*3810*/  UFLO.U32 UR7, UR7 ;  /* 0x00000007000772bd */ /* 0x000fe200080e0000 */
[----:B------:R-:W2:Y:S01]  /*3820*/  REDUX UR5, R4 ;  /* 0x00000000040573c4 */ /* 0x000ea20000000000 */
[----:B------:R-:W-:-:S06]  /*3830*/  IMAD.U32 R0, RZ, RZ, UR8 ;  /* 0x00000008ff007e24 */ /* 0x000fcc000f8e00ff */
[----:B------:R3:W-:Y:S01]  /*3840*/  UTCATOMSWS.AND URZ, UR8 ;  /* 0x0000000800ff79e3 */ /* 0x0007e20008000000 */
[----:B------:R-:W4:Y:S01]  /*3850*/  REDUX UR6, R0 ;  /* 0x00000000000673c4 */ /* 0x000f220000000000 */
[----:B-1----:R-:W-:Y:S01]  /*3860*/  ISETP.EQ.U32.AND P0, PT, R2, UR7, PT ;  /* 0x0000000702007c0c */ /* 0x002fe2000bf02070 */
[----:B--2---:R-:W-:Y:S01]  /*3870*/  IMAD.U32 R2, RZ, RZ, UR5 ;  /* 0x00000005ff027e24 */ /* 0x004fe2000f8e00ff */
[----:B----4-:R-:W-:-:S11]  /*3880*/  MOV R3, UR6 ;  /* 0x0000000600037c02 */ /* 0x010fd60008000f00 */
[----:B------:R3:W-:Y:S04]  /*3890*/  @P0 ATOMS.AND RZ, [UR4+0x14], R3 ;  /* 0x00001403ffff098c */ /* 0x0007e8000a800004 */
[----:B------:R3:W-:Y:S01]  /*38a0*/  @P0 ATOMS.AND RZ, [UR4+0x18], R2 ;  /* 0x00001802ffff098c */ /* 0x0007e2000a800004 */
[----:B------:R-:W-:Y:S05]  /*38b0*/  BRA `(.L_x_67) ;  /* 0x0000000000147947 */ /* 0x000fea0003800000 */
.L_x_66:
[----:B------:R-:W-:Y:S02]  /*38c0*/  MOV R2, 0x38e0 ;  /* 0x000038e000027802 */ /* 0x000fe40000000f00 */
[----:B----45:R-:W-:Y:S05]  /*38d0*/  CALL.REL.NOINC `($__internal_0_$__cuda_sm10x_tcgen05_guardrail_trap_col_being_dealloced_not_returned_by_alloc) ;  /* 0x0000008400087944 */ /* 0x030fea0003c00000 */
[----:B------:R-:W-:Y:S05]  /*38e0*/  BRA `(.L_x_67) ;  /* 0x0000000000087947 */ /* 0x000fea0003800000 */
.L_x_65:
[----:B------:R-:W-:Y:S02]  /*38f0*/  MOV R2, 0x3910 ;  /* 0x0000391000027802 */ /* 0x000fe40000000f00 */
[----:B----45:R-:W-:Y:S05]  /*3900*/  CALL.REL.NOINC `($__internal_2_$__cuda_sm10x_tcgen05_guardrail_trap_unallocated_columns_being_dealloced) ;  /* 0x0000008400147944 */ /* 0x030fea0003c00000 */
.L_x_67:
[----:B------:R-:W-:Y:S01]  /*3910*/  NOP ;  /* 0x0000000000007918 */ /* 0x000fe20000000000 */
[----:B---3--:R-:W-:Y:S05]  /*3920*/  EXIT ;  /* 0x000000000000794d */ /* 0x008fea0003800000 */
.L_x_51:
[----:B------:R-:W-:-:S09]  /*3930*/  UISETP.NE.OR UP2, UPT, UR8, 0x3, !UP2 ;  /* 0x000000030800788c */ /* 0x000fd2000d745670 */
[----:B------:R-:W-:Y:S05]  /*3940*/  BRA.U UP2, `(.L_x_68) ;  /* 0x0000001102147547 */ /* 0x000fea000b800000 */
[----:B------:R-:W1:Y:S01]  /*3950*/  LDC R0, c[0x0][0xb30] ;  /* 0x0002cc00ff007b82 */ /* 0x000e620000000800 */
[----:B------:R-:W2:Y:S01]  /*3960*/  LDCU.64 UR8, c[0x0][0x888] ;  /* 0x00011100ff0877ac */ /* 0x000ea20008000a00 */
[----:B------:R-:W-:Y:S02]  /*3970*/  HFMA2 R29, -RZ, RZ, 0, 0 ;  /* 0x00000000ff1d7431 */ /* 0x000fe400000001ff */
[----:B------:R-:W-:Y:S01]  /*3980*/  IMAD.MOV.U32 R31, RZ, RZ, 0x1 ;  /* 0x00000001ff1f7424 */ /* 0x000fe200078e00ff */
[----:B------:R-:W-:Y:S01]  /*3990*/  MOV R23, 0x2000 ;  /* 0x0000200000177802 */ /* 0x000fe20000000f00 */
[----:B------:R-:W4:Y:S01]  /*39a0*/  LDCU.64 UR4, c[0x0][0x890] ;  /* 0x00011200ff0477ac */ /* 0x000f220008000a00 */
[----:B------:R-:W-:Y:S01]  /*39b0*/  IMAD.MOV.U32 R30, RZ, RZ, RZ ;  /* 0x000000ffff1e7224 */ /* 0x000fe200078e00ff */
[----:B------:R-:W3:Y:S01]  /*39c0*/  LDC R19, c[0x0][0x370] ;  /* 0x0000dc00ff137b82 */ /* 0x000ee20000000800 */
[----:B------:R-:W-:Y:S01]  /*39d0*/  UMOV UR7, 0x400 ;  /* 0x0000040000077882 */ /* 0x000fe20000000000 */
[----:B------:R-:W-:-:S02]  /*39e0*/  UPLOP3.LUT UP1, UPT, UPT, UPT, UPT, 0x40, 0x4 ;  /* 0x000000000004789c */ /* 0x000fc40003f2e870 */
[----:B------:R-:W-:-:S04]  /*39f0*/  ULEA UR7, UR37, UR7, 0x18 ;  /* 0x0000000725077291 */ /* 0x000fc8000f8ec0ff */
[----:B------:R-:W3:Y:S01]  /*3a00*/  LDC R2, c[0x0][0xb0c] ;  /* 0x0002c300ff027b82 */ /* 0x000ee20000000800 */
[----:B------:R-:W-:Y:S02]  /*3a10*/  UIADD3 UR13, UPT, UPT, UR7, 0x88, URZ ;  /* 0x00000088070d7890 */ /* 0x000fe4000fffe0ff */
[----:B--2---:R-:W-:Y:S02]  /*3a20*/  UISETP.NE.U32.AND UP2, UPT, UR8, URZ, UPT ;  /* 0x000000ff0800728c */ /* 0x004fe4000bf45070 */
[----:B------:R-:W-:Y:S02]  /*3a30*/  UIADD3 UR33, UPT, UPT, UR7, 0x70, URZ ;  /* 0x0000007007217890 */ /* 0x000fe4000fffe0ff */
[----:B----4-:R-:W-:Y:S01]  /*3a40*/  UISETP.NE.U32.AND UP3, UPT, UR4, URZ, UPT ;  /* 0x000000ff0400728c */ /* 0x010fe2000bf65070 */
[----:B------:R-:W2:Y:S01]  /*3a50*/  LDC R18, c[0x0][0xb20] ;  /* 0x0002c800ff127b82 */ /* 0x000ea20000000800 */
[----:B-1----:R-:W-:Y:S01]  /*3a60*/  ISETP.NE.AND P1, PT, R0, 0x1, PT ;  /* 0x000000010000780c */ /* 0x002fe20003f25270 */
[----:B------:R-:W-:-:S02]  /*3a70*/  UISETP.NE.AND.EX UP2, UPT, UR9, URZ, UPT, UP2 ;  /* 0x000000ff0900728c */ /* 0x000fc4000bf45320 */
[----:B------:R-:W-:Y:S02]  /*3a80*/  UIADD3 UR25, UPT, UPT, UR7, 0x78, URZ ;  /* 0x0000007807197890 */ /* 0x000fe4000fffe0ff */
[----:B------:R-:W-:Y:S02]  /*3a90*/  UIADD3 UR17, UPT, UPT, UR7, 0x80, URZ ;  /* 0x0000008007117890 */ /* 0x000fe4000fffe0ff */
[----:B------:R-:W1:Y:S01]  /*3aa0*/  LDC.64 R32, c[0x0][0x348] ;  /* 0x0000d200ff207b82 */ /* 0x000e620000000a00 */
[----:B------:R-:W-:Y:S02]  /*3ab0*/  UPRMT UR13, UR37, 0x654, UR13 ;  /* 0x00000654250d7896 */ /* 0x000fe4000800000d */
[----:B------:R-:W-:-:S05]  /*3ac0*/  UISETP.NE.AND.EX UP3, UPT, UR5, URZ, UPT, UP3 ;  /* 0x000000ff0500728c */ /* 0x000fca000bf65330 */
[----:B------:R-:W4:Y:S08]  /*3ad0*/  LDC.64 R16, c[0x0][0xb10] ;  /* 0x0002c400ff107b82 */ /* 0x000f300000000a00 */
[----:B------:R-:W1:Y:S08]  /*3ae0*/  LDC.64 R6, c[0x0][0xb18] ;  /* 0x0002c600ff067b82 */ /* 0x000e700000000a00 */
[----:B------:R-:W1:Y:S08]  /*3af0*/  LDC.64 R4, c[0x0][0xb28] ;  /* 0x0002ca00ff047b82 */ /* 0x000e700000000a00 */
[----:B--23--:R-:W1:Y:S02]  /*3b00*/  LDC R22, c[0x0][0x374] ;  /* 0x0000dd00ff167b82 */ /* 0x00ce640000000800 */
.L_x_79:
[C---:B------:R-:W-:Y:S02]  /*3b10*/  LEA R0, R30.reuse, UR7, 0x3 ;  /* 0x000000071e007c11 */ /* 0x040fe4000f8e18ff */
[----:B------:R-:W-:Y:S02]  /*3b20*/  SHF.L.U32 R3, R29, 0x1f, RZ ;  /* 0x0000001f1d037819 */ /* 0x000fe400000006ff */
[----:B------:R-:W-:Y:S02]  /*3b30*/  LEA R24, R30, UR7, 0x4 ;  /* 0x000000071e187c11 */ /* 0x000fe4000f8e20ff */
[----:B--2---:R-:W2:Y:S02]  /*3b40*/  SYNCS.PHASECHK.TRANS64.TRYWAIT P0, [R0+URZ+0xc0], R3 ;  /* 0x0000c003000075a7 */ /* 0x004ea400080011ff */
[----:B--2---:R-:W-:Y:S05]  /*3b50*/  @!P0 BRA `(.L_x_69) ;  /* 0x0000007c001c8947 */ /* 0x004fea0003800000 */
.L_x_158:
[----:B------:R-:W-:Y:S01]  /*3b60*/  ISETP.GE.AND P0, PT, R72, 0x1, PT ;  /* 0x000000014800780c */ /* 0x000fe20003f06270 */
[----:B------:R-:W3:Y:S01]  /*3b70*/  LDS.128 R24, [R24+0x130] ;  /* 0x0001300018187984 */ /* 0x000ee20000000c00 */
[----:B--2---:R-:W-:Y:S01]  /*3b80*/  VIADD R0, R0, 0xd0 ;  /* 0x000000d000007836 */ /* 0x004fe20000000000 */
[----:B------:R-:W-:Y:S01]  /*3b90*/  @!PT LDS RZ, [RZ] ;  /* 0x00000000fffff984 */ /* 0x000fe20000000800 */
[----:B------:R-:W-:Y:S01]  /*3ba0*/  @!PT LDS RZ, [RZ] ;  /* 0x00000000fffff984 */ /* 0x000fe20000000800 */
[----:B------:R-:W-:Y:S01]  /*3bb0*/  @!PT LDS RZ, [RZ] ;  /* 0x00000000fffff984 */ /* 0x000fe20000000800 */
[----:B------:R-:W-:Y:S01]  /*3bc0*/  @!PT LDS RZ, [RZ] ;  /* 0x00000000fffff984 */ /* 0x000fe20000000800 */
[----:B------:R2:W-:Y:S06]  /*3bd0*/  MEMBAR.ALL.CTA ;  /* 0x0000000000007992 */ /* 0x0005ec0000008000 */
[----:B--2---:R-:W2:Y:S01]  /*3be0*/  FENCE.VIEW.ASYNC.S ;  /* 0x00000000000073c6 */ /* 0x004ea20000000000 */
[----:B------:R-:W-:Y:S04]  /*3bf0*/  PRMT R0, RZ, 0x654, R0 ;  /* 0x00000654ff007816 */ /* 0x000fe80000000000 */
[----:B--2---:R2:W-:Y:S01]  /*3c00*/  SYNCS.ARRIVE.TRANS64.RED.A1T0 RZ, [R0+URZ], RZ ;  /* 0x000000ff00ff79a7 */ /* 0x0045e200081004ff */
[----:B---3--:R-:W-:Y:S11]  /*3c10*/  LOP3.LUT P3, RZ, R26, 0x1, RZ, 0xc0, !PT ;  /* 0x000000011aff7812 */ /* 0x008ff6000786c0ff */
[----:B------:R-:W-:Y:S02]  /*3c20*/  @!UPT UIADD3 URZ, UPT, UPT, URZ, URZ, URZ ;  /* 0x000000fffffff290 */ /* 0x000fe4000fffe0ff */
[----:B------:R-:W-:Y:S02]  /*3c30*/  @P3 MOV R13, R24 ;  /* 0x00000018000d3202 */ /* 0x000fe40000000f00 */
[----:B------:R-:W-:Y:S01]  /*3c40*/  @P3 LOP3.LUT R8, R25, 0xffff, RZ, 0xc0, !PT ;  /* 0x0000ffff19083812 */ /* 0x000fe200078ec0ff */
[----:B--2---:R-:W-:Y:S06]  /*3c50*/  @!P0 BRA `(.L_x_70) ;  /* 0x0000000000a48947 */ /* 0x004fec0003800000 */
[----:B-1----:R-:W-:Y:S01]  /*3c60*/  IMAD.HI.U32 R35, R22, R7, RZ ;  /* 0x0000000716237227 */ /* 0x002fe200078e00ff */
[----:B------:R-:W-:Y:S02]  /*3c70*/  ISETP.NE.AND P0, PT, R6, 0x1, PT ;  /* 0x000000010600780c */ /* 0x000fe40003f05270 */
[----:B------:R-:W-:Y:S01]  /*3c80*/  ISETP.NE.AND P2, PT, R72, 0x1, PT ;  /* 0x000000014800780c */ /* 0x000fe20003f45270 */
[----:B----4-:R-:W-:Y:S01]  /*3c90*/  IMAD.HI.U32 R34, R19, R16, RZ ;  /* 0x0000001013227227 */ /* 0x010fe200078e00ff */
[----:B------:R-:W-:Y:S02]  /*3ca0*/  SHF.R.U32.HI R35, RZ, R18, R35 ;  /* 0x00000012ff237219 */ /* 0x000fe40000011623 */
[----:B------:R-:W-:Y:S01]  /*3cb0*/  ISETP.NE.AND P4, PT, R2, 0x1, PT ;  /* 0x000000010200780c */ /* 0x000fe20003f85270 */
[----:B------:R-:W-:Y:S01]  /*3cc0*/  IMAD.HI.U32 R36, R13, R16, RZ ;  /* 0x000000100d247227 */ /* 0x000fe200078e00ff */
[----:B------:R-:W-:Y:S02]  /*3cd0*/  SHF.R.U32.HI R34, RZ, R17, R34 ;  /* 0x00000011ff227219 */ /* 0x000fe40000011622 */
[----:B------:R-:W-:Y:S01]  /*3ce0*/  SEL R3, R22, R35, !P0 ;  /* 0x0000002316037207 */ /* 0x000fe20004000000 */
[C---:B------:R-:W-:Y:S01]  /*3cf0*/  IMAD.HI.U32 R35, R8.reuse, R7, RZ ;  /* 0x0000000708237227 */ /* 0x040fe200078e00ff */
[----:B------:R-:W-:Y:S02]  /*3d00*/  SEL R11, R19, R34, !P4 ;  /* 0x00000022130b7207 */ /* 0x000fe40006000000 */
[----:B------:R-:W-:Y:S01]  /*3d10*/  SHF.R.U32.HI R36, RZ, R17, R36 ;  /* 0x00000011ff247219 */ /* 0x000fe20000011624 */
[----:B------:R-:W-:Y:S01]  /*3d20*/  IMAD.HI.U32 R38, R3, R4, RZ ;  /* 0x0000000403267227 */ /* 0x000fe200078e00ff */
[----:B------:R-:W-:Y:S03]  /*3d30*/  SHF.R.U32.HI R35, RZ, R18, R35 ;  /* 0x00000012ff237219 */ /* 0x000fe60000011623 */
[----:B------:R-:W-:Y:S01]  /*3d40*/  IMAD.HI.U32 R34, R11, R4, RZ ;  /* 0x000000040b227227 */ /* 0x000fe200078e00ff */
[----:B------:R-:W-:Y:S02]  /*3d50*/  @P2 SHF.R.U32.HI R3, RZ, R5, R38 ;  /* 0x00000005ff032219 */ /* 0x000fe40000011626 */
[----:B------:R-:W-:Y:S02]  /*3d60*/  SEL R9, R8, R35, !P0 ;  /* 0x0000002308097207 */ /* 0x000fe40004000000 */
[----:B------:R-:W-:Y:S01]  /*3d70*/  @P2 SHF.R.U32.HI R11, RZ, R5, R34 ;  /* 0x00000005ff0b2219 */ /* 0x000fe20000011622 */
[C---:B------:R-:W-:Y:S01]  /*3d80*/  IMAD R10, R72.reuse, R3, RZ ;  /* 0x00000003480a7224 */ /* 0x040fe200078e02ff */
[----:B------:R-:W-:Y:S01]  /*3d90*/  SEL R3, R13, R36, !P4 ;  /* 0x000000240d037207 */ /* 0x000fe20006000000 */
[C---:B------:R-:W-:Y:S03]  /*3da0*/  IMAD.HI.U32 R14, R9.reuse, R4, RZ ;  /* 0x00000004090e7227 */ /* 0x040fe600078e00ff */
[----:B------:R-:W-:Y:S01]  /*3db0*/  ISETP.GE.AND P0, PT, R9, R10, PT ;  /* 0x0000000a0900720c */ /* 0x000fe20003f06270 */
[C---:B------:R-:W-:Y:S01]  /*3dc0*/  IMAD R12, R72.reuse, R11, RZ ;  /* 0x0000000b480c7224 */ /* 0x040fe200078e02ff */
[-C--:B------:R-:W-:Y:S04]  /*3dd0*/  SHF.R.U32.HI R14, RZ, R5.reuse, R14 ;  /* 0x00000005ff0e7219 */ /* 0x080fe8000001160e */
[----:B------:R-:W-:Y:S02]  /*3de0*/  ISETP.GE.OR P0, PT, R3, R12, P0 ;  /* 0x0000000c0300720c */ /* 0x000fe40000706670 */
[----:B------:R-:W-:Y:S05]  /*3df0*/  SEL R15, R9, R14, !P2 ;  /* 0x0000000e090f7207 */ /* 0x000fea0005000000 */
[----:B------:R-:W-:Y:S04]  /*3e00*/  IMAD.MOV R14, RZ, RZ, -R15 ;  /* 0x000000ffff0e7224 */ /* 0x000fe800078e0a0f */
[----:B------:R-:W-:Y:S02]  /*3e10*/  IMAD R14, R72, R14, R9 ;  /* 0x0000000e480e7224 */ /* 0x000fe400078e0209 */
[C---:B------:R-:W-:Y:S05]  /*3e20*/  @!P0 IMAD.HI.U32 R10, R3.reuse, R4, RZ ;  /* 0x00000004030a8227 */ /* 0x040fea00078e00ff */
[----:B------:R-:W-:Y:S04]  /*3e30*/  @!P0 SHF.R.U32.HI R10, RZ, R5, R10 ;  /* 0x00000005ff0a8219 */ /* 0x000fe8000001160a */
[----:B------:R-:W-:Y:S01]  /*3e40*/  @!P0 SEL R0, R3, R10, !P2 ;  /* 0x0000000a03008207 */ /* 0x000fe20005000000 */
[----:B------:R-:W-:Y:S03]  /*3e50*/  IMAD.MOV R10, RZ, RZ, -R3 ;  /* 0x000000ffff0a7224 */ /* 0x000fe600078e0a03 */
[----:B------:R-:W-:Y:S01]  /*3e60*/  @!P0 IADD3 R15, PT, PT, R15, -R0, RZ ;  /* 0x800000000f0f8210 */ /* 0x000fe20007ffe0ff */
[----:B------:R-:W-:Y:S01]  /*3e70*/  @!P0 IMAD R0, R11, R14, R0 ;  /* 0x0000000e0b008224 */ /* 0x000fe200078e0200 */
[----:B------:R-:W-:Y:S01]  /*3e80*/  IADD3 R11, PT, PT, -R9, RZ, RZ ;  /* 0x000000ff090b7210 */ /* 0x000fe20007ffe1ff */
[----:B------:R-:W-:Y:S02]  /*3e90*/  IMAD R13, R2, R10, R13 ;  /* 0x0000000a020d7224 */ /* 0x000fe400078e020d */
[----:B------:R-:W-:Y:S02]  /*3ea0*/  @!P0 IMAD R9, R15, R72, R3 ;  /* 0x000000480f098224 */ /* 0x000fe400078e0203 */
[----:B------:R-:W-:Y:S02]  /*3eb0*/  @!P0 IMAD.MOV.U32 R3, RZ, RZ, R0 ;  /* 0x000000ffff038224 */ /* 0x000fe400078e0000 */
[----:B------:R-:W-:Y:S02]  /*3ec0*/  IMAD R8, R6, R11, R8 ;  /* 0x0000000b06087224 */ /* 0x000fe400078e0208 */
[----:B------:R-:W-:Y:S02]  /*3ed0*/  IMAD R13, R3, R2, R13 ;  /* 0x00000002030d7224 */ /* 0x000fe400078e020d */
[----:B------:R-:W-:Y:S02]  /*3ee0*/  IMAD R8, R9, R6, R8 ;  /* 0x0000000609087224 */ /* 0x000fe400078e0208 */
.L_x_70:
[----:B------:R-:W-:Y:S05]  /*3ef0*/  BRA.U UP1, `(.L_x_71) ;  /* 0x0000000101107547 */ /* 0x000fea000b800000 */
[----:B------:R-:W-:Y:S04]  /*3f00*/  MOV R0, UR6 ;  /* 0x0000000600007c02 */ /* 0x000fe80008000f00 */
[----:B------:R-:W-:Y:S04]  /*3f10*/  SHF.L.U32 R3, R0, 0x1f, RZ ;  /* 0x0000001f00037819 */ /* 0x000fe800000006ff */
[----:B------:R-:W2:Y:S02]  /*3f20*/  SYNCS.PHASECHK.TRANS64.TRYWAIT P0, [UR7+0xb8], R3 ;  /* 0x0000b803ff0075a7 */ /* 0x000ea40008001107 */
[----:B--2---:R-:W-:Y:S05]  /*3f30*/  @!P0 BRA `(.L_x_72) ;  /* 0x0000007800388947 */ /* 0x004fea0003800000 */
.L_x_71:
[----:B------:R-:W-:Y:S02]  /*3f40*/  R2UR UR35, R21 ;  /* 0x00000000152372ca */ /* 0x000fe400000e0000 */
[----:B------:R-:W-:Y:S02]  /*3f50*/  R2UR UR34, R20 ;  /* 0x00000000142272ca */ /* 0x000fe400000e0000 */
[----:B------:R-:W-:Y:S02]  /*3f60*/  ISETP.NE.U32.AND P2, PT, RZ, UR4, PT ;  /* 0x00000004ff007c0c */ /* 0x000fe4000bf45070 */
[----:B------:R-:W-:Y:S02]  /*3f70*/  SHF.L.U32 R12, R31, 0x1f, RZ ;  /* 0x0000001f1f0c7819 */ /* 0x000fe400000006ff */
[----:B------:R-:W-:Y:S05]  /*3f80*/  ISETP.NE.AND.EX P2, PT, RZ, UR5, PT, P2 ;  /* 0x00000005ff007c0c */ /* 0x000fea000bf45320 */
[----:B------:R-:W-:Y:S02]  /*3f90*/  USHF.L.U32 UR35, UR35, 0x7, URZ ;  /* 0x0000000723237899 */ /* 0x000fe400080006ff */
[----:B------:R-:W-:Y:S01]  /*3fa0*/  USHF.L.U32 UR34, UR34, 0x8, URZ ;  /* 0x0000000822227899 */ /* 0x000fe200080006ff */
[----:B------:R-:W-:Y:S11]  /*3fb0*/  BRA.U !UP3, `(.L_x_73) ;  /* 0x000000010b347547 */ /* 0x000ff6000b800000 */
[----:B------:R-:W-:Y:S01]  /*3fc0*/  UPLOP3.LUT UP0, UPT, UPT, UPT, UP2, 0x80, 0x8 ;  /* 0x000000000008789c */ /* 0x000fe20003f0f020 */
[----:B--2---:R-:W-:Y:S02]  /*3fd0*/  HFMA2 R0, -RZ, RZ, 0, 5.9604644775390625e-08 ;  /* 0x00000001ff007431 */ /* 0x004fe400000001ff */
[----:B------:R-:W-:Y:S03]  /*3fe0*/  IMAD.MOV.U32 R171, RZ, RZ, 0x1 ;  /* 0x00000001ffab7424 */ /* 0x000fe600078e00ff */
[----:B------:R-:W-:Y:S05]  /*3ff0*/  PLOP3.LUT P0, PT, PT, PT, UP0, 0x80, 0x8 ;  /* 0x000000000008781c */ /* 0x000fea0003f0f008 */
[----:B------:R-:W2:Y:S01]  /*4000*/  @UP0 LDCU.64 UR10, c[0x0][0x888] ;  /* 0x00011100ff0a07ac */ /* 0x000ea20008000a00 */
[----:B------:R-:W-:Y:S07]  /*4010*/  @UP0 UIMAD UR8, UR36, UR4, URZ ;  /* 0x00000004240802a4 */ /* 0x000fee000f8e02ff */
[----:B------:R-:W-:Y:S01]  /*4020*/  @!P0 PRMT R171, R0, 0x7610, R171 ;  /* 0x0000761000ab8816 */ /* 0x000fe200000000ab */
[----:B--2---:R-:W-:Y:S03]  /*4030*/  @UP0 UIMAD.WIDE UR10, UR8, 0x4, UR10 ;  /* 0x00000004080a08a5 */ /* 0x004fe6000f8e020a */
[----:B------:R-:W2:Y:S03]  /*4040*/  @!UP0 LDCU UR8, c[0x0][0x880] ;  /* 0x00011000ff0887ac */ /* 0x000ea60008000800 */
[----:B------:R-:W-:Y:S01]  /*4050*/  IMAD.U32 R10, RZ, RZ, UR10 ;  /* 0x0000000aff0a7e24 */ /* 0x000fe2000f8e00ff */
[----:B------:R-:W-:Y:S05]  /*4060*/  MOV R11, UR11 ;  /* 0x0000000b000b7c02 */ /* 0x000fea0008000f00 */
[----:B-----5:R3:W5:Y:S02]  /*4070*/  @P0 LDG.E R81, desc[UR46][R10.64] ;  /* 0x0000002e0a510981 */ /* 0x020764000c1e1900 */
[----:B--23--:R-:W-:Y:S07]  /*4080*/  @!P0 IMAD.U32 R81, RZ, RZ, UR8 ;  /* 0x00000008ff518e24 */ /* 0x00cfee000f8e00ff */
.L_x_73:
[----:B-----5:R-:W-:Y:S01]  /*4090*/  @!P2 FSETP.EQ.AND P0, PT, R81, RZ, PT ;  /* 0x000000ff5100a20b */ /* 0x020fe20003f02000 */
[----:B------:R-:W-:Y:S01]  /*40a0*/  @!UPT UIADD3 URZ, UPT, UPT, URZ, URZ, URZ ;  /* 0x000000fffffff290 */ /* 0x000fe2000fffe0ff */
[----:B------:R-:W-:Y:S11]  /*40b0*/  @!P2 BRA `(.L_x_74) ;  /* 0x000000000014a947 */ /* 0x000ff60003800000 */
[----:B------:R-:W-:Y:S02]  /*40c0*/  LOP3.LUT P2, RZ, R171, 0xff, RZ, 0xc0, !PT ;  /* 0x000000ffabff7812 */ /* 0x000fe4000784c0ff */
[----:B------:R-:W-:Y:S04]  /*40d0*/  PLOP3.LUT P0, PT, PT, PT, UP0, 0x80, 0x8 ;  /* 0x000000000008781c */ /* 0x000fe80003f0f008 */
[----:B------:R-:W-:Y:S07]  /*40e0*/  PLOP3.LUT P0, PT, P0, PT, PT, 0x8, 0x80 ;  /* 0x000000000080781c */ /* 0x000fee000070e170 */
[----:B------:R-:W-:Y:S11]  /*40f0*/  @P2 FSETP.EQ.AND P0, PT, R81, RZ, PT ;  /* 0x000000ff5100220b */ /* 0x000ff60003f02000 */
[----:B------:R-:W-:Y:S02]  /*4100*/  @!UPT UIADD3 URZ, UPT, UPT, URZ, URZ, URZ ;  /* 0x000000fffffff290 */ /* 0x000fe4000fffe0ff */
.L_x_74:
[----:B------:R-:W3:Y:S01]  /*4110*/  SYNCS.PHASECHK.TRANS64.TRYWAIT P2, [UR7+0x90], R12 ;  /* 0x0000900cff0075a7 */ /* 0x000ee20008041107 */
[----:B------:R-:W-:Y:S04]  /*4120*/  ELECT P4, URZ, PT ;  /* 0x0000000000ff782f */ /* 0x000fe80003880000 */
[----:B------:R-:W-:Y:S11]  /*4130*/  PLOP3.LUT P4, PT, P0, P4, PT, 0xf2, 0x2f ;  /* 0x00000000002f781c */ /* 0x000ff60000789e72 */
[----:B------:R-:W-:Y:S02]  /*4140*/  @!UPT UIADD3 URZ, UPT, UPT, URZ, URZ, URZ ;  /* 0x000000fffffff290 */ /* 0x000fe4000fffe0ff */
[----:B-1----:R-:W-:Y:S05]  /*4150*/  @!P4 IADD3 R9, P0, PT, R32, 0x580, RZ ;  /* 0x000005802009c810 */ /* 0x002fea0007f1e0ff */
[----:B--2---:R-:W-:Y:S01]  /*4160*/  @!P4 IMAD.X R0, RZ, RZ, R33, P0 ;  /* 0x000000ffff00c224 */ /* 0x004fe200000e0621 */
[----:B---3--:R-:W-:Y:S07]  /*4170*/  @!P2 BRA `(.L_x_75) ;  /* 0x0000007400c0a947 */ /* 0x008fee0003800000 */
.L_x_161:
[----:B------:R-:W-:Y:S01]  /*4180*/  @!P4 R2UR UR8, R0 ;  /* 0x000000000008c2ca */ /* 0x000fe200000e0000 */
[----:B------:R-:W-:Y:S01]  /*4190*/  VOTEU.ALL UP1, P4 ;  /* 0x0000000000ff7886 */ /* 0x000fe20002020000 */
[----:B------:R-:W-:Y:S01]  /*41a0*/  @!P4 R2UR UR9, R9 ;  /* 0x000000000909c2ca */ /* 0x000fe200000e0000 */
[----:B------:R-:W-:Y:S01]  /*41b0*/  @!P4 IMAD.MOV.U32 R0, RZ, RZ, 0x2000 ;  /* 0x00002000ff00c424 */ /* 0x000fe200078e00ff */
[----:B------:R-:W-:Y:S01]  /*41c0*/  UMOV UR10, 0x0 ;  /* 0x00000000000a7882 */ /* 0x000fe20000000000 */
[----:B------:R-:W-:Y:S01]  /*41d0*/  UMOV UR11, 0x10000000 ;  /* 0x10000000000b7882 */ /* 0x000fe20000000000 */
[----:B------:R-:W-:Y:S01]  /*41e0*/  @!UP1 UIADD3 UR32, UPT, UPT, UR7, 0x200, URZ ;  /* 0x0000020007209890 */ /* 0x000fe2000fffe0ff */
[----:B------:R-:W-:Y:S01]  /*41f0*/  @!P4 IADD3 R9, P0, PT, R32, 0x580, RZ ;  /* 0x000005802009c810 */ /* 0x000fe20007f1e0ff */
[----:B------:R-:W-:Y:S05]  /*4200*/  VOTEU.ALL UP1, P4 ;  /* 0x0000000000ff7886 */ /* 0x000fea0002020000 */
[----:B------:R-:W-:Y:S01]  /*4210*/  IMAD.U32 R11, RZ, RZ, UR8 ;  /* 0x00000008ff0b7e24 */ /* 0x000fe2000f8e00ff */
[----:B------:R-:W-:Y:S01]  /*4220*/  UPRMT UR8, UR37, 0x654, UR33 ;  /* 0x0000065425087896 */ /* 0x000fe20008000021 */
[----:B------:R-:W-:Y:S03]  /*4230*/  IMAD.U32 R10, RZ, RZ, UR9 ;  /* 0x00000009ff0a7e24 */ /* 0x000fe6000f8e00ff */
[----:B------:R-:W-:Y:S02]  /*4240*/  @!P4 R2UR UR15, R11 ;  /* 0x000000000b0fc2ca */ /* 0x000fe400000e0000 */
[----:B------:R-:W-:Y:S11]  /*4250*/  @!P4 R2UR UR14, R10 ;  /* 0x000000000a0ec2ca */ /* 0x000ff600000e0000 */
[----:B------:R-:W-:Y:S02]  /*4260*/  @!UPT UIADD3 URZ, UPT, UPT, URZ, URZ, URZ ;  /* 0x000000fffffff290 */ /* 0x000fe4000fffe0ff */
[----:B------:R2:W-:Y:S01]  /*4270*/  @!UP1 UTMALDG.3D [UR32], [UR14], desc[UR10] ;  /* 0x00000a200e0095b4 */ /* 0x0005e20008011000 */
[----:B------:R3:W-:Y:S01]  /*4280*/  @!P4 SYNCS.ARRIVE.TRANS64.RED.A0TR RZ, [UR7+0x70], R0 ;  /* 0x00007000ffffc9a7 */ /* 0x0007e20008300407 */
[----:B------:R-:W-:Y:S01]  /*4290*/  SYNCS.ARRIVE.TRANS64.RED.A1T0 RZ, [UR8], RZ ;  /* 0x000000ffffff79a7 */ /* 0x000fe20008100408 */
[----:B---3--:R-:W-:Y:S01]  /*42a0*/  @!P4 IMAD.X R0, RZ, RZ, R33, P0 ;  /* 0x000000ffff00c224 */ /* 0x008fe200000e0621 */
[----:B------:R-:W3:Y:S02]  /*42b0*/  SYNCS.PHASECHK.TRANS64.TRYWAIT P2, [UR7+0x98], R12 ;  /* 0x0000980cff0075a7 */ /* 0x000ee40008041107 */
[----:B--23--:R-:W-:Y:S05]  /*42c0*/  @!P2 BRA `(.L_x_76) ;  /* 0x000000740084a947 */ /* 0x00cfea0003800000 */
.L_x_163:
        /* <DEDUP_REMOVED lines=8> */
[----:B------:R-:W-:Y:S01]  /*4350*/  @!UP1 UIADD3 UR24, UPT, UPT, UR7, 0x2200, URZ ;  /* 0x0000220007189890 */ /* 0x000fe2000fffe0ff */
[----:B------:R-:W-:Y:S01]  /*4360*/  VOTEU.ALL UP1, P4 ;  /* 0x0000000000ff7886 */ /* 0x000fe20002020000 */
[----:B------:R-:W-:Y:S01]  /*4370*/  UMOV UR27, UR35 ;  /* 0x00000023001b7c82 */ /* 0x000fe20008000000 */
[----:B------:R-:W-:Y:S02]  /*4380*/  UMOV UR28, UR36 ;  /* 0x00000024001c7c82 */ /* 0x000fe40008000000 */
[----:B------:R-:W-:Y:S01]  /*4390*/  IMAD.U32 R11, RZ, RZ, UR8 ;  /* 0x00000008ff0b7e24 */ /* 0x000fe2000f8e00ff */
[----:B------:R-:W-:Y:S01]  /*43a0*/  UPRMT UR8, UR37, 0x654, UR25 ;  /* 0x0000065425087896 */ /* 0x000fe20008000019 */
[----:B------:R-:W-:Y:S02]  /*43b0*/  IMAD.U32 R10, RZ, RZ, UR9 ;  /* 0x00000009ff0a7e24 */ /* 0x000fe4000f8e00ff */
[----:B------:R-:W-:Y:S01]  /*43c0*/  @!P4 IMAD.X R20, RZ, RZ, R33, P0 ;  /* 0x000000ffff14c224 */ /* 0x000fe200000e0621 */
[----:B------:R-:W-:Y:S02]  /*43d0*/  @!P4 R2UR UR15, R11 ;  /* 0x000000000b0fc2ca */ /* 0x000fe400000e0000 */
[----:B------:R-:W-:Y:S11]  /*43e0*/  @!P4 R2UR UR14, R10 ;  /* 0x000000000a0ec2ca */ /* 0x000ff600000e0000 */
[----:B------:R-:W-:Y:S02]  /*43f0*/  @!UPT UIADD3 URZ, UPT, UPT, URZ, URZ, URZ ;  /* 0x000000fffffff290 */ /* 0x000fe4000fffe0ff */
[----:B------:R2:W-:Y:S01]  /*4400*/  @!UP1 UTMALDG.3D [UR24], [UR14], desc[UR10] ;  /* 0x00000a180e0095b4 */ /* 0x0005e20008011000 */
[----:B------:R2:W-:Y:S01]  /*4410*/  @!P4 SYNCS.ARRIVE.TRANS64.RED.A0TR RZ, [UR7+0x78], R0 ;  /* 0x00007800ffffc9a7 */ /* 0x0005e20008300407 */
[----:B------:R-:W-:Y:S01]  /*4420*/  SYNCS.ARRIVE.TRANS64.RED.A1T0 RZ, [UR8], RZ ;  /* 0x000000ffffff79a7 */ /* 0x000fe20008100408 */
[----:B------:R-:W3:Y:S02]  /*4430*/  SYNCS.PHASECHK.TRANS64.TRYWAIT P2, [UR7+0xa0], R12 ;  /* 0x0000a00cff0075a7 */ /* 0x000ee40008041107 */
[----:B--23--:R-:W-:Y:S05]  /*4440*/  @!P2 BRA `(.L_x_77) ;  /* 0x00000074003ca947 */ /* 0x00cfea0003800000 */
.L_x_165:
[----:B------:R-:W2:Y:S01]  /*4450*/  LDC.64 R14, c[0x0][0xb10] ;  /* 0x0002c400ff0e7b82 */ /* 0x000ea20000000a00 */
[----:B------:R-:W-:Y:S01]  /*4460*/  @!P4 R2UR UR8, R20 ;  /* 0x000000001408c2ca */ /* 0x000fe200000e0000 */
[----:B------:R-:W-:Y:S01]  /*4470*/  VOTEU.ALL UP1, P4 ;  /* 0x0000000000ff7886 */ /* 0x000fe20002020000 */
[----:B------:R-:W-:Y:S01]  /*4480*/  @!P4 R2UR UR9, R21 ;  /* 0x000000001509c2ca */ /* 0x000fe200000e0000 */
[----:B------:R-:W-:Y:S01]  /*4490*/  UMOV UR10, 0x0 ;  /* 0x00000000000a7882 */ /* 0x000fe20000000000 */
[----:B------:R-:W-:Y:S03]  /*44a0*/  UMOV UR11, 0x10000000 ;  /* 0x10000000000b7882 */ /* 0x000fe60000000000 */
[----:B------:R-:W3:Y:S01]  /*44b0*/  LDC.64 R10, c[0x0][0xb18] ;  /* 0x0002c600ff0a7b82 */ /* 0x000ee20000000a00 */
[----:B------:R-:W-:Y:S01]  /*44c0*/  @!UP1 UIADD3 UR18, UPT, UPT, UR34, 0x80, URZ ;  /* 0x0000008022129890 */ /* 0x000fe2000fffe0ff */
[----:B------:R-:W-:Y:S01]  /*44d0*/  @P3 SHF.R.U32.HI R28, RZ, 0x10, R25 ;  /* 0x00000010ff1c3819 */ /* 0x000fe20000011619 */
[----:B------:R-:W-:Y:S01]  /*44e0*/  @!UP1 UIADD3 UR16, UPT, UPT, UR7, 0x4200, URZ ;  /* 0x0000420007109890 */ /* 0x000fe2000fffe0ff */
[----:B------:R-:W-:Y:S01]  /*44f0*/  VIADD R30, R30, 0x1 ;  /* 0x000000011e1e7836 */ /* 0x000fe20000000000 */
[----:B------:R-:W-:Y:S03]  /*4500*/  VOTEU.ALL UP1, P4 ;  /* 0x0000000000ff7886 */ /* 0x000fe60002020000 */
[----:B------:R-:W5:Y:S01]  /*4510*/  @!P1 LDC R0, c[0x0][0xb20] ;  /* 0x0002c800ff009b82 */ /* 0x000f620000000800 */
[----:B------:R-:W-:Y:S01]  /*4520*/  UMOV UR19, UR35 ;  /* 0x0000002300137c82 */ /* 0x000fe20008000000 */
[----:B------:R-:W-:Y:S01]  /*4530*/  IMAD.U32 R21, RZ, RZ, UR8 ;  /* 0x00000008ff157e24 */ /* 0x000fe2000f8e00ff */
[----:B------:R-:W-:Y:S05]  /*4540*/  UMOV UR20, UR36 ;  /* 0x0000002400147c82 */ /* 0x000fea0008000000 */
[----:B-1----:R-:W1:Y:S01]  /*4550*/  @!P1 LDC R3, c[0x0][0xb0c] ;  /* 0x0002c300ff039b82 */ /* 0x002e620000000800 */
[----:B------:R-:W-:Y:S01]  /*4560*/  IMAD.U32 R20, RZ, RZ, UR9 ;  /* 0x00000009ff147e24 */ /* 0x000fe2000f8e00ff */
[----:B------:R-:W-:Y:S01]  /*4570*/  UPRMT UR8, UR37, 0x654, UR17 ;  /* 0x0000065425087896 */ /* 0x000fe20008000011 */
[----:B------:R-:W-:Y:S03]  /*4580*/  @!P4 R2UR UR15, R21 ;  /* 0x00000000150fc2ca */ /* 0x000fe600000e0000 */
[----:B------:R-:W-:Y:S01]  /*4590*/  @!P4 R2UR UR14, R20 ;  /* 0x00000000140ec2ca */ /* 0x000fe200000e0000 */
[----:B------:R-:W-:Y:S11]  /*45a0*/  @!P4 IMAD.MOV.U32 R20, RZ, RZ, 0x2000 ;  /* 0x00002000ff14c424 */ /* 0x000ff600078e00ff */
[----:B------:R-:W-:Y:S01]  /*45b0*/  @!UPT UIADD3 URZ, UPT, UPT, URZ, URZ, URZ ;  /* 0x000000fffffff290 */ /* 0x000fe2000fffe0ff */
[----:B------:R1:W-:Y:S01]  /*45c0*/  @!UP1 UTMALDG.3D [UR16], [UR14], desc[UR10] ;  /* 0x00000a100e0095b4 */ /* 0x0003e20008011000 */
[----:B------:R1:W-:Y:S02]  /*45d0*/  @!P4 SYNCS.ARRIVE.TRANS64.RED.A0TR RZ, [UR7+0x80], R20 ;  /* 0x00008014ffffc9a7 */ /* 0x0003e40008300407 */
[----:B-1----:R-:W-:Y:S01]  /*45e0*/  @!P1 ISETP.NE.AND P2, PT, R3, 0x1, PT ;  /* 0x000000010300980c */ /* 0x002fe20003f45270 */
[C---:B--2---:R-:W-:Y:S01]  /*45f0*/  @!P1 IMAD.HI.U32 R14, R13.reuse, R14, RZ ;  /* 0x0000000e0d0e9227 */ /* 0x044fe200078e00ff */
[----:B---3--:R-:W-:Y:S03]  /*4600*/  @!P1 ISETP.NE.AND P0, PT, R10, 0x1, PT ;  /* 0x000000010a00980c */ /* 0x008fe60003f05270 */
[C---:B------:R-:W-:Y:S01]  /*4610*/  @!P1 IMAD.HI.U32 R11, R8.reuse, R11, RZ ;  /* 0x0000000b080b9227 */ /* 0x040fe200078e00ff */
[----:B------:R-:W-:Y:S04]  /*4620*/  @!P1 SHF.R.U32.HI R14, RZ, R15, R14 ;  /* 0x0000000fff0e9219 */ /* 0x000fe8000001160e */
[----:B-----5:R-:W-:Y:S01]  /*4630*/  @!P1 SHF.R.U32.HI R9, RZ, R0, R11 ;  /* 0x00000000ff099219 */ /* 0x020fe2000001160b */
[----:B------:R-:W-:Y:S01]  /*4640*/  SYNCS.ARRIVE.TRANS64.RED.A1T0 RZ, [UR8], RZ ;  /* 0x000000ffffff79a7 */ /* 0x000fe20008100408 */
[----:B------:R-:W-:Y:S02]  /*4650*/  @!P1 SEL R14, R13, R14, !P2 ;  /* 0x0000000e0d0e9207 */ /* 0x000fe40005000000 */
[----:B------:R-:W-:Y:S01]  /*4660*/  @!P1 SEL R9, R8, R9, !P0 ;  /* 0x0000000908099207 */ /* 0x000fe20004000000 */
[----:B------:R-:W1:Y:S04]  /*4670*/  SYNCS.PHASECHK.TRANS64.TRYWAIT P5, [UR7+0xa8], R12 ;  /* 0x0000a80cff0075a7 */ /* 0x000e6800080a1107 */
[----:B------:R-:W-:Y:S02]  /*4680*/  @!P1 IMAD.IADD R0, R9, 0x1, -R14 ;  /* 0x0000000109009824 */ /* 0x000fe400078e0a0e */
[----:B------:R-:W-:Y:S02]  /*4690*/  @!P1 IMAD.IADD R9, R14, 0x1, -R9 ;  /* 0x000000010e099824 */ /* 0x000fe400078e0a09 */
[----:B------:R-:W-:Y:S02]  /*46a0*/  @!P1 IMAD R13, R0, R3, R13 ;  /* 0x00000003000d9224 */ /* 0x000fe400078e020d */
[----:B------:R-:W-:Y:S01]  /*46b0*/  @!P1 IMAD R8, R9, R10, R8 ;  /* 0x0000000a09089224 */ /* 0x000fe200078e0208 */
[----:B-1----:R-:W-:Y:S06]  /*46c0*/  @!P5 BRA `(.L_x_78) ;  /* 0x0000007000b4d947 */ /* 0x002fec0003800000 */
.L_x_167:
[----:B-1----:R-:W-:Y:S01]  /*46d0*/  @!P4 IADD3 R3, P0, PT, R32, 0x580, RZ ;  /* 0x000005802003c810 */ /* 0x002fe20007f1e0ff */
[----:B------:R-:W-:Y:S01]  /*46e0*/  VOTEU.ALL UP1, P4 ;  /* 0x0000000000ff7886 */ /* 0x000fe20002020000 */
[----:B------:R-:W-:Y:S01]  /*46f0*/  UMOV UR18, 0x0 ;  /* 0x0000000000127882 */ /* 0x000fe20000000000 */
[----:B------:R-:W-:Y:S01]  /*4700*/  UMOV UR19, 0x10000000 ;  /* 0x1000000000137882 */ /* 0x000fe20000000000 */
[----:B------:R-:W-:Y:S01]  /*4710*/  @!P4 R2UR UR9, R3 ;  /* 0x000000000309c2ca */ /* 0x000fe200000e0000 */
[----:B------:R-:W-:Y:S01]  /*4720*/  @!P4 IMAD.X R0, RZ, RZ, R33, P0 ;  /* 0x000000ffff00c224 */ /* 0x000fe200000e0621 */
[----:B------:R-:W-:Y:S01]  /*4730*/  @!UP1 UIADD3 UR10, UPT, UPT, UR34, 0xc0, URZ ;  /* 0x000000c0220a9890 */ /* 0x000fe2000fffe0ff */
[----:B------:R-:W-:Y:S01]  /*4740*/  ISETP.NE.AND P0, PT, R30, 0x2, PT ;  /* 0x000000021e00780c */ /* 0x000fe20003f05270 */
[----:B------:R-:W-:Y:S01]  /*4750*/  UMOV UR11, UR35 ;  /* 0x00000023000b7c82 */ /* 0x000fe20008000000 */
[----:B------:R-:W-:Y:S01]  /*4760*/  UMOV UR12, UR36 ;  /* 0x00000024000c7c82 */ /* 0x000fe20008000000 */
[----:B------:R-:W-:Y:S01]  /*4770*/  @!P4 R2UR UR8, R0 ;  /* 0x000000000008c2ca */ /* 0x000fe200000e0000 */
[----:B------:R-:W-:Y:S01]  /*4780*/  IMAD.IADD R20, R8, 0x1, R147 ;  /* 0x0000000108147824 */ /* 0x000fe200078e0293 */
[----:B------:R-:W-:Y:S01]  /*4790*/  @P3 R2UR UR36, R28 ;  /* 0x000000001c2432ca */ /* 0x000fe200000e0000 */
[----:B------:R-:W-:Y:S01]  /*47a0*/  IMAD.IADD R21, R13, 0x1, R170 ;  /* 0x000000010d157824 */ /* 0x000fe200078e02aa */
[----:B------:R-:W-:Y:S02]  /*47b0*/  SEL R0, RZ, 0x1, P0 ;  /* 0x00000001ff007807 */ /* 0x000fe40000000000 */
[----:B------:R-:W-:Y:S01]  /*47c0*/  LOP3.LUT R31, R31, 0x1, RZ, 0x3c, !PT ;  /* 0x000000011f1f7812 */ /* 0x000fe200078e3cff */
[----:B------:R-:W-:Y:S01]  /*47d0*/  IMAD.U32 R10, RZ, RZ, UR9 ;  /* 0x00000009ff0a7e24 */ /* 0x000fe2000f8e00ff */
[----:B------:R-:W-:Y:S01]  /*47e0*/  @!UP1 UIADD3 UR9, UPT, UPT, UR7, 0x88, URZ ;  /* 0x0000008807099890 */ /* 0x000fe2000fffe0ff */
[----:B------:R-:W-:Y:S02]  /*47f0*/  LOP3.LUT R29, R29, R0, RZ, 0x3c, !PT ;  /* 0x000000001d1d7212 */ /* 0x000fe400078e3cff */
[----:B------:R-:W-:Y:S02]  /*4800*/  SEL R30, R30, RZ, P0 ;  /* 0x000000ff1e1e7207 */ /* 0x000fe40000000000 */
[----:B------:R-:W-:Y:S01]  /*4810*/  IMAD.U32 R11, RZ, RZ, UR8 ;  /* 0x00000008ff0b7e24 */ /* 0x000fe2000f8e00ff */
[----:B------:R-:W-:Y:S01]  /*4820*/  @!P4 R2UR UR14, R10 ;  /* 0x000000000a0ec2ca */ /* 0x000fe200000e0000 */
[----:B------:R-:W-:Y:S01]  /*4830*/  @!UP1 UIADD3 UR8, UPT, UPT, UR7, 0x6200, URZ ;  /* 0x0000620007089890 */ /* 0x000fe2000fffe0ff */
[----:B------:R-:W-:Y:S02]  /*4840*/  VOTEU.ALL UP1, P4 ;  /* 0x0000000000ff7886 */ /* 0x000fe40002020000 */
[----:B------:R-:W-:Y:S11]  /*4850*/  @!P4 R2UR UR15, R11 ;  /* 0x000000000b0fc2ca */ /* 0x000ff600000e0000 */
[----:B------:R-:W-:Y:S02]  /*4860*/  @!UPT UIADD3 URZ, UPT, UPT, URZ, URZ, URZ ;  /* 0x000000fffffff290 */ /* 0x000fe4000fffe0ff */
[----:B------:R2:W-:Y:S01]  /*4870*/  @!UP1 UTMALDG.3D [UR8], [UR14], desc[UR18] ;  /* 0x000012080e0095b4 */ /* 0x0005e20008011000 */
[----:B------:R2:W-:Y:S01]  /*4880*/  @!P4 SYNCS.ARRIVE.TRANS64.RED.A0TR RZ, [UR7+0x88], R23 ;  /* 0x00008817ffffc9a7 */ /* 0x0005e20008300407 */
[----:B------:R-:W-:Y:S01]  /*4890*/  UPLOP3.LUT UP1, UPT, UPT, UPT, UPT, 0x80, 0x8 ;  /* 0x000000000008789c */ /* 0x000fe20003f2f070 */
[----:B------:R-:W-:Y:S01]  /*48a0*/  SYNCS.ARRIVE.TRANS64.RED.A1T0 RZ, [UR13], RZ ;  /* 0x000000ffffff79a7 */ /* 0x000fe2000810040d */
[----:B------:R-:W-:Y:S09]  /*48b0*/  @P3 BRA `(.L_x_79) ;  /* 0xfffffff000943947 */ /* 0x000ff2000383ffff */
[----:B------:R-:W-:-:S04]  /*48c0*/  SHF.L.U32 R3, R31, 0x1f, RZ ;  /* 0x0000001f1f037819 */ /* 0x000fc800000006ff */
[----:B------:R-:W1:Y:S02]  /*48d0*/  SYNCS.PHASECHK.TRANS64.TRYWAIT P0, [UR7+0x90], R3 ;  /* 0x00009003ff0075a7 */ /* 0x000e640008001107 */
[----:B-1----:R-:W-:Y:S05]  /*48e0*/  @!P0 BRA `(.L_x_80) ;  /* 0x0000007000448947 */ /* 0x002fea0003800000 */
.L_x_169:
[----:B------:R-:W3:Y:S02]  /*48f0*/  SYNCS.PHASECHK.TRANS64.TRYWAIT P0, [UR7+0x98], R3 ;  /* 0x00009803ff0075a7 */ /* 0x000ee40008001107 */
[----:B---3--:R-:W-:Y:S05]  /*4900*/  @!P0 BRA `(.L_x_81) ;  /* 0x0000007000548947 */ /* 0x008fea0003800000 */
.L_x_171:
[----:B------:R-:W3:Y:S02]  /*4910*/  SYNCS.PHASECHK.TRANS64.TRYWAIT P0, [UR7+0xa0], R3 ;  /* 0x0000a003ff0075a7 */ /* 0x000ee40008001107 */
[----:B---3--:R-:W-:Y:S05]  /*4920*/  @!P0 BRA `(.L_x_82) ;  /* 0x0000007000648947 */ /* 0x008fea0003800000 */
.L_x_173:
[----:B-1----:R-:W-:-:S07]  /*4930*/  MOV R0, UR7 ;  /* 0x0000000700007c02 */ /* 0x002fce0008000f00 */
.L_x_83:
[----:B-1----:R-:W-:-:S04]  /*4940*/  SHF.L.U32 R3, R31, 0x1f, RZ ;  /* 0x0000001f1f037819 */ /* 0x002fc800000006ff */
[----:B------:R1:W3:Y:S03]  /*4950*/  SYNCS.PHASECHK.TRANS64.TRYWAIT P0, [R0+URZ+0xa8], R3 ;  /* 0x0000a803000075a7 */ /* 0x0002e600080011ff */
[----:B---3--:R-:W-:Y:S05]  /*4960*/  @!P0 NANOSLEEP.SYNCS 0x989680 ;  /* 0x009896800000895d */ /* 0x008fea0003900000 */
[----:B------:R-:W3:Y:S02]  /*4970*/  @!P0 SYNCS.PHASECHK.TRANS64 P0, [R0+URZ+0xa8], R3 ;  /* 0x0000a803000085a7 */ /* 0x000ee400080010ff */
[----:B--23--:R-:W-:Y:S05]  /*4980*/  @P0 EXIT ;  /* 0x000000000000094d */ /* 0x00cfea0003800000 */
[----:B------:R-:W-:Y:S05]  /*4990*/  BRA `(.L_x_83) ;  /* 0xfffffffc00e87947 */ /* 0x000fea000383ffff */
.L_x_68:
[----:B------:R-:W-:-:S06]  /*49a0*/  UISETP.GE.AND UP1, UPT, UR8, 0x4, UPT ;  /* 0x000000040800788c */ /* 0x000fcc000bf26270 */
[----:B------:R-:W-:-:S13]  /*49b0*/  PLOP3.LUT P0, PT, PT, PT, UP1, 0x80, 0x8 ;  /* 0x000000000008781c */ /* 0x000fda0003f0f018 */
[----:B------:R-:W-:Y:S05]  /*49c0*/  @!P0 EXIT ;  /* 0x000000000000894d */ /* 0x000fea0003800000 */
[----:B------:R-:W-:Y:S01]  /*49d0*/  BAR.SYNC.DEFER_BLOCKING 0x6, 0xa0 ;  /* 0x0182800000007b1d */ /* 0x000fe20000010000 */
[C---:B------:R-:W-:Y:S01]  /*49e0*/  IMAD.SHL.U32 R3, R185.reuse, 0x40, RZ ;  /* 0x00000040b9037824 */ /* 0x040fe200078e00ff */
[C---:B------:R-:W-:Y:S01]  /*49f0*/  LOP3.LUT R189, R185.reuse, 0x60, RZ, 0xc0, !PT ;  /* 0x00000060b9bd7812 */ /* 0x040fe200078ec0ff */
[C---:B------:R-:W-:Y:S01]  /*4a00*/  IMAD.SHL.U32 R172, R185.reuse, 0x8, RZ ;  /* 0x00000008b9ac7824 */ /* 0x040fe200078e00ff */
[C---:B------:R-:W-:Y:S01]  /*4a10*/  LOP3.LUT R187, R185.reuse, 0x2, RZ, 0xc0, !PT ;  /* 0x00000002b9bb7812 */ /* 0x040fe200078ec0ff */
[----:B------:R-:W-:Y:S01]  /*4a20*/  IMAD.U32 R79, R185, 0x10000, RZ ;  /* 0x00010000b94f7824 */ /* 0x000fe200078e00ff */
[----:B------:R-:W-:Y:S02]  /*4a30*/  UMOV UR49, 0x400 ;  /* 0x0000040000317882 */ /* 0x000fe40000000000 */
[----:B------:R-:W1:Y:S01]  /*4a40*/  LDC R177, c[0x0][0x370] ;  /* 0x0000dc00ffb17b82 */ /* 0x000e620000000800 */
[----:B------:R-:W-:Y:S01]  /*4a50*/  ULEA UR49, UR37, UR49, 0x18 ;  /* 0x0000003125317291 */ /* 0x000fe2000f8ec0ff */
[----:B------:R-:W-:Y:S01]  /*4a60*/  LOP3.LUT R5, R3, 0x180, RZ, 0xc0, !PT ;  /* 0x0000018003057812 */ /* 0x000fe200078ec0ff */
[----:B------:R-:W-:Y:S01]  /*4a70*/  HFMA2 R191, -RZ, RZ, 0, 0 ;  /* 0x00000000ffbf7431 */ /* 0x000fe200000001ff */
[----:B------:R-:W-:Y:S01]  /*4a80*/  LOP3.LUT R79, R79, 0x600000, RZ, 0xc0, !PT ;  /* 0x006000004f4f7812 */ /* 0x000fe200078ec0ff */
[----:B------:R-:W-:Y:S01]  /*4a90*/  UIADD3 UR4, UPT, UPT, UR49, 0x8200, URZ ;  /* 0x0000820031047890 */ /* 0x000fe2000fffe0ff */
[----:B------:R-:W-:Y:S01]  /*4aa0*/  LOP3.LUT R172, R5, 0x30, R172, 0xf8, !PT ;  /* 0x0000003005ac7812 */ /* 0x000fe200078ef8ac */
[----:B------:R-:W-:Y:S01]  /*4ab0*/  IMAD.MOV.U32 R76, RZ, RZ, RZ ;  /* 0x000000ffff4c7224 */ /* 0x000fe200078e00ff */
[----:B------:R-:W2:Y:S01]  /*4ac0*/  LDC R74, c[0x0][0xb0c] ;  /* 0x0002c300ff4a7b82 */ /* 0x000ea20000000800 */
[----:B------:R-:W-:-:S02]  /*4ad0*/  LOP3.LUT R185, R185, 0x4, RZ, 0xc0, !PT ;  /* 0x00000004b9b97812 */ /* 0x000fc400078ec0ff */
[----:B------:R-:W-:Y:S02]  /*4ae0*/  CS2R R182, SRZ ;  /* 0x0000000000b67805 */ /* 0x000fe4000001ff00 */
[----:B------:R-:W-:Y:S02]  /*4af0*/  LOP3.LUT R172, R172, 0x1e40, R3, 0xf8, !PT ;  /* 0x00001e40acac7812 */ /* 0x000fe400078ef803 */
[----:B------:R-:W-:Y:S02]  /*4b00*/  CS2R R180, SRZ ;  /* 0x0000000000b47805 */ /* 0x000fe4000001ff00 */
[----:B------:R-:W-:Y:S01]  /*4b10*/  IADD3 R184, PT, PT, -R185, 0x2, RZ ;  /* 0x00000002b9b87810 */ /* 0x000fe20007ffe1ff */
[----:B------:R-:W-:Y:S01]  /*4b20*/  IMAD.MOV R176, RZ, RZ, -R187 ;  /* 0x000000ffffb07224 */ /* 0x000fe200078e0abb */
[----:B------:R-:W-:Y:S01]  /*4b30*/  MOV R188, UR4 ;  /* 0x0000000400bc7c02 */ /* 0x000fe20008000f00 */
[----:B------:R-:W4:Y:S01]  /*4b40*/  LDC R174, c[0x0][0xb20] ;  /* 0x0002c800ffae7b82 */ /* 0x000f220000000800 */
[----:B------:R-:W3:Y:S01]  /*4b50*/  LDS R0, [UR49+0x150] ;  /* 0x00015031ff007984 */ /* 0x000ee20008000800 */
[----:B------:R-:W-:Y:S01]  /*4b60*/  VIADD R186, R172, UR49 ;  /* 0x00000031acba7c36 */ /* 0x000fe20008000000 */
[----:B------:R-:W1:Y:S01]  /*4b70*/  LDCU.64 UR52, c[0x0][0x348] ;  /* 0x00006900ff3477ac */ /* 0x000e620008000a00 */
[----:B------:R-:W-:-:S02]  /*4b80*/  IMAD.MOV R175, RZ, RZ, -R185 ;  /* 0x000000ffffaf7224 */ /* 0x000fc400078e0ab9 */
[----:B------:R-:W-:Y:S01]  /*4b90*/  VIADD R186, R186, 0x200 ;  /* 0x00000200baba7836 */ /* 0x000fe20000000000 */
[----:B------:R-:W1:Y:S01]  /*4ba0*/  LDCU.64 UR38, c[0x0][0x888] ;  /* 0x00011100ff2677ac */ /* 0x000e620008000a00 */
[----:B------:R-:W1:Y:S01]  /*4bb0*/  LDC R73, c[0x0][0xb30] ;  /* 0x0002cc00ff497b82 */ /* 0x000e620000000800 */
[----:B------:R-:W1:Y:S01]  /*4bc0*/  LDCU.64 UR44, c[0x0][0x890] ;  /* 0x00011200ff2c77ac */ /* 0x000e620008000a00 */
[----:B------:R-:W-:-:S06]  /*4bd0*/  UIADD3 UR48, UPT, UPT, UR49, 0x200, URZ ;  /* 0x0000020031307890 */ /* 0x000fcc000fffe0ff */
[----:B------:R-:W1:Y:S08]  /*4be0*/  LDC.64 R168, c[0x0][0xb10] ;  /* 0x0002c400ffa87b82 */ /* 0x000e700000000a00 */
[----:B------:R-:W1:Y:S08]  /*4bf0*/  LDC.64 R70, c[0x0][0xb18] ;  /* 0x0002c600ff467b82 */ /* 0x000e700000000a00 */
[----:B------:R-:W1:Y:S08]  /*4c00*/  LDC.64 R68, c[0x0][0xb28] ;  /* 0x0002ca00ff447b82 */ /* 0x000e700000000a00 */
[----:B------:R-:W1:Y:S01]  /*4c10*/  LDC.64 R166, c[0x0][0x8b0] ;  /* 0x00022c00ffa67b82 */ /* 0x000e620000000a00 */
[----:B---3--:R-:W-:-:S07]  /*4c20*/  IMAD.IADD R79, R0, 0x1, R79 ;  /* 0x00000001004f7824 */ /* 0x008fce00078e024f */
[----:B------:R-:W3:Y:S08]  /*4c30*/  LDC.64 R164, c[0x0][0x8a8] ;  /* 0x00022a00ffa47b82 */ /* 0x000ef00000000a00 */
[----:B--2-4-:R-:W1:Y:S02]  /*4c40*/  LDC R178, c[0x0][0x374] ;  /* 0x0000dd00ffb27b82 */ /* 0x014e640000000800 */
.L_x_128:
[C---:B------:R-:W-:Y:S02]  /*4c50*/  LEA R0, R191.reuse, UR49, 0x3 ;  /* 0x00000031bf007c11 */ /* 0x040fe4000f8e18ff */
[----:B------:R-:W-:Y:S02]  /*4c60*/  SHF.L.U32 R3, R182, 0x1f, RZ ;  /* 0x0000001fb6037819 */ /* 0x000fe400000006ff */
[----:B------:R-:W-:Y:S02]  /*4c70*/  LEA R16, R191, UR49, 0x4 ;  /* 0x00000031bf107c11 */ /* 0x000fe4000f8e20ff */
[----:B------:R-:W2:Y:S02]  /*4c80*/  SYNCS.PHASECHK.TRANS64.TRYWAIT P0, [R0+URZ+0xc0], R3 ;  /* 0x0000c003000075a7 */ /* 0x000ea400080011ff */
[----:B-12---:R-:W-:Y:S05]  /*4c90*/  @!P0 BRA `(.L_x_84) ;  /* 0x0000006c00a08947 */ /* 0x006fea0003800000 */
.L_x_174:
[----:B------:R-:W4:Y:S01]  /*4ca0*/  LDC.64 R12, c[0x0][0xb10] ;  /* 0x0002c400ff0c7b82 */ /* 0x000f220000000a00 */
[----:B------:R-:W3:Y:S01]  /*4cb0*/  LDS.128 R16, [R16+0x130] ;  /* 0x0001300010107984 */ /* 0x000ee20000000c00 */
[----:B-1----:R-:W-:Y:S01]  /*4cc0*/  ISETP.NE.AND P1, PT, R73, 0x1, PT ;  /* 0x000000014900780c */ /* 0x002fe20003f25270 */
[----:B--2---:R-:W-:Y:S01]  /*4cd0*/  VIADD R0, R0, 0xd0 ;  /* 0x000000d000007836 */ /* 0x004fe20000000000 */
[----:B------:R-:W-:Y:S04]  /*4ce0*/  ISETP.GE.AND P0, PT, R72, 0x1, PT ;  /* 0x000000014800780c */ /* 0x000fe80003f06270 */
[----:B------:R-:W1:Y:S01]  /*4cf0*/  LDC.64 R10, c[0x0][0xb18] ;  /* 0x0002c600ff0a7b82 */ /* 0x000e620000000a00 */
[----:B------:R-:W-:Y:S01]  /*4d00*/  PRMT R0, RZ, 0x654, R0 ;  /* 0x00000654ff007816 */ /* 0x000fe20000000000 */
[----:B------:R-:W-:Y:S01]  /*4d10*/  @!PT LDS RZ, [RZ] ;  /* 0x00000000fffff984 */ /* 0x000fe20000000800 */
[----:B------:R-:W-:Y:S01]  /*4d20*/  @!PT LDS RZ, [RZ] ;  /* 0x00000000fffff984 */ /* 0x000fe20000000800 */
[----:B------:R-:W-:Y:S01]  /*4d30*/  @!PT LDS RZ, [RZ] ;  /* 0x00000000fffff984 */ /* 0x000fe20000000800 */
[----:B------:R-:W-:Y:S01]  /*4d40*/  @!PT LDS RZ, [RZ] ;  /* 0x00000000fffff984 */ /* 0x000fe20000000800 */
[----:B------:R2:W-:Y:S06]  /*4d50*/  MEMBAR.ALL.CTA ;  /* 0x0000000000007992 */ /* 0x0005ec0000008000 */
[----:B--2---:R-:W2:Y:S01]  /*4d60*/  FENCE.VIEW.ASYNC.S ;  /* 0x00000000000073c6 */ /* 0x004ea20000000000 */
[----:B------:R-:W1:Y:S08]  /*4d70*/  @!P1 LDC R14, c[0x0][0xb20] ;  /* 0x0002c800ff0e9b82 */ /* 0x000e700000000800 */
[----:B------:R-:W1:Y:S01]  /*4d80*/  @!P1 LDC R9, c[0x0][0xb0c] ;  /* 0x0002c300ff099b82 */ /* 0x000e620000000800 */
[----:B--2---:R2:W-:Y:S01]  /*4d90*/  SYNCS.ARRIVE.TRANS64.RED.A1T0 RZ, [R0+URZ], RZ ;  /* 0x000000ff00ff79a7 */ /* 0x0045e200081004ff */
[----:B---3--:R-:W-:Y:S04]  /*4da0*/  LOP3.LUT P4, RZ, R18, 0x1, RZ, 0xc0, !PT ;  /* 0x0000000112ff7812 */ /* 0x008fe8000788c0ff */
[----:B------:R-:W-:Y:S09]  /*4db0*/  P2R R190, PR, RZ, 0x10 ;  /* 0x00000010ffbe7803 */ /* 0x000ff20000000000 */
[----:B------:R-:W-:Y:S02]  /*4dc0*/  @P4 MOV R77, R16 ;  /* 0x00000010004d4202 */ /* 0x000fe40000000f00 */
[----:B------:R-:W-:Y:S01]  /*4dd0*/  @P4 LOP3.LUT R75, R17, 0xffff, RZ, 0xc0, !PT ;  /* 0x0000ffff114b4812 */ /* 0x000fe200078ec0ff */
[----:B--2-4-:R-:W-:Y:S06]  /*4de0*/  @!P0 BRA `(.L_x_85) ;  /* 0x0000000000a48947 */ /* 0x014fec0003800000 */
[----:B------:R-:W-:Y:S01]  /*4df0*/  IMAD.HI.U32 R23, R178, R71, RZ ;  /* 0x00000047b2177227 */ /* 0x000fe200078e00ff */
[----:B------:R-:W-:Y:S02]  /*4e00*/  ISETP.NE.AND P0, PT, R70, 0x1, PT ;  /* 0x000000014600780c */ /* 0x000fe40003f05270 */
[----:B------:R-:W-:Y:S01]  /*4e10*/  ISETP.NE.AND P2, PT, R72, 0x1, PT ;  /* 0x000000014800780c */ /* 0x000fe20003f45270 */
[----:B------:R-:W-:Y:S01]  /*4e20*/  IMAD.HI.U32 R22, R177, R168, RZ ;  /* 0x000000a8b1167227 */ /* 0x000fe200078e00ff */
[----:B------:R-:W-:Y:S02]  /*4e30*/  SHF.R.U32.HI R23, RZ, R174, R23 ;  /* 0x000000aeff177219 */ /* 0x000fe40000011617 */
[----:B------:R-:W-:Y:S01]  /*4e40*/  ISETP.NE.AND P3, PT, R74, 0x1, PT ;  /* 0x000000014a00780c */ /* 0x000fe20003f65270 */
[----:B------:R-:W-:Y:S01]  /*4e50*/  IMAD.HI.U32 R26, R77, R168, RZ ;  /* 0x000000a84d1a7227 */ /* 0x000fe200078e00ff */
[----:B------:R-:W-:Y:S02]  /*4e60*/  SHF.R.U32.HI R22, RZ, R169, R22 ;  /* 0x000000a9ff167219 */ /* 0x000fe40000011616 */
[----:B------:R-:W-:Y:S01]  /*4e70*/  SEL R3, R178, R23, !P0 ;  /* 0x00000017b2037207 */ /* 0x000fe20004000000 */
[----:B------:R-:W-:Y:S01]  /*4e80*/  IMAD.HI.U32 R23, R75, R71, RZ ;  /* 0x000000474b177227 */ /* 0x000fe200078e00ff */
[----:B------:R-:W-:Y:S02]  /*4e90*/  SEL R7, R177, R22, !P3 ;  /* 0x00000016b1077207 */ /* 0x000fe40005800000 */
[----:B------:R-:W-:Y:S01]  /*4ea0*/  SHF.R.U32.HI R26, RZ, R169, R26 ;  /* 0x000000a9ff1a7219 */ /* 0x000fe2000001161a */
[-C--:B------:R-:W-:Y:S04]  /*4eb0*/  IMAD.HI.U32 R22, R3, R68.reuse, RZ ;  /* 0x0000004403167227 */ /* 0x080fe800078e00ff */
[----:B------:R-:W-:Y:S01]  /*4ec0*/  IMAD.HI.U32 R24, R7, R68, RZ ;  /* 0x0000004407187227 */ /* 0x000fe200078e00ff */
[-C--:B------:R-:W-:Y:S02]  /*4ed0*/  @P2 SHF.R.U32.HI R3, RZ, R69.reuse, R22 ;  /* 0x00000045ff032219 */ /* 0x080fe40000011616 */
[----:B------:R-:W-:Y:S02]  /*4ee0*/  SHF.R.U32.HI R22, RZ, R174, R23 ;  /* 0x000000aeff167219 */ /* 0x000fe40000011617 */
[----:B------:R-:W-:Y:S01]  /*4ef0*/  @P2 SHF.R.U32.HI R7, RZ, R69, R24 ;  /* 0x00000045ff072219 */ /* 0x000fe20000011618 */
[C---:B------:R-:W-:Y:S01]  /*4f00*/  IMAD R2, R72.reuse, R3, RZ ;  /* 0x0000000348027224 */ /* 0x040fe200078e02ff */
[----:B------:R-:W-:Y:S02]  /*4f10*/  SEL R5, R75, R22, !P0 ;  /* 0x000000164b057207 */ /* 0x000fe40004000000 */
[----:B------:R-:W-:Y:S01]  /*4f20*/  SEL R3, R77, R26, !P3 ;  /* 0x0000001a4d037207 */ /* 0x000fe20005800000 */
[----:B------:R-:W-:Y:S01]  /*4f30*/  IMAD R4, R72, R7, RZ ;  /* 0x0000000748047224 */ /* 0x000fe200078e02ff */
[C---:B------:R-:W-:Y:S01]  /*4f40*/  ISETP.GE.AND P0, PT, R5.reuse, R2, PT ;  /* 0x000000020500720c */ /* 0x040fe20003f06270 */
[----:B------:R-:W-:Y:S03]  /*4f50*/  IMAD.HI.U32 R6, R5, R68, RZ ;  /* 0x0000004405067227 */ /* 0x000fe600078e00ff */
[----:B------:R-:W-:Y:S01]  /*4f60*/  ISETP.GE.OR P0, PT, R3, R4, P0 ;  /* 0x000000040300720c */ /* 0x000fe20000706670 */
[----:B------:R-:W-:Y:S01]  /*4f70*/  IMAD.MOV R4, RZ, RZ, -R3 ;  /* 0x000000ffff047224 */ /* 0x000fe200078e0a03 */
[-C--:B------:R-:W-:Y:S03]  /*4f80*/  SHF.R.U32.HI R6, RZ, R69.reuse, R6 ;  /* 0x00000045ff067219 */ /* 0x080fe60000011606 */
[----:B------:R-:W-:Y:S01]  /*4f90*/  IMAD R77, R74, R4, R77 ;  /* 0x000000044a4d7224 */ /* 0x000fe200078e024d */
[----:B------:R-:W-:Y:S05]  /*4fa0*/  SEL R15, R5, R6, !P2 ;  /* 0x00000006050f7207 */ /* 0x000fea0005000000 */
[----:B------:R-:W-:Y:S02]  /*4fb0*/  IMAD.MOV R6, RZ, RZ, -R15 ;  /* 0x000000ffff067224 */ /* 0x000fe400078e0a0f */
[C---:B------:R-:W-:Y:S04]  /*4fc0*/  @!P0 IMAD.HI.U32 R2, R3.reuse, R68, RZ ;  /* 0x0000004403028227 */ /* 0x040fe800078e00ff */
[----:B------:R-:W-:Y:S01]  /*4fd0*/  IMAD R6, R72, R6, R5 ;  /* 0x0000000648067224 */ /* 0x000fe200078e0205 */
[----:B------:R-:W-:Y:S04]  /*4fe0*/  @!P0 SHF.R.U32.HI R2, RZ, R69, R2 ;  /* 0x00000045ff028219 */ /* 0x000fe80000011602 */
[----:B------:R-:W-:Y:S02]  /*4ff0*/  @!P0 SEL R0, R3, R2, !P2 ;  /* 0x0000000203008207 */ /* 0x000fe40005000000 */
[----:B------:R-:W-:Y:S02]  /*5000*/  IADD3 R2, PT, PT, -R5, RZ, RZ ;  /* 0x000000ff05027210 */ /* 0x000fe40007ffe1ff */
[----:B------:R-:W-:Y:S01]  /*5010*/  @!P0 IADD3 R8, PT, PT, R15, -R0, RZ ;  /* 0x800000000f088210 */ /* 0x000fe20007ffe0ff */
[----:B------:R-:W-:Y:S02]  /*5020*/  @!P0 IMAD R0, R7, R6, R0 ;  /* 0x0000000607008224 */ /* 0x000fe400078e0200 */
[----:B------:R-:W-:Y:S02]  /*5030*/  IMAD R75, R70, R2, R75 ;  /* 0x00000002464b7224 */ /* 0x000fe400078e024b */
[----:B------:R-:W-:Y:S02]  /*5040*/  @!P0 IMAD R5, R8, R72, R3 ;  /* 0x0000004808058224 */ /* 0x000fe400078e0203 */
[----:B------:R-:W-:Y:S04]  /*5050*/  @!P0 IMAD.MOV.U32 R3, RZ, RZ, R0 ;  /* 0x000000ffff038224 */ /* 0x000fe800078e0000 */
[----:B------:R-:W-:Y:S02]  /*5060*/  IMAD R77, R3, R74, R77 ;  /* 0x0000004a034d7224 */ /* 0x000fe400078e024d */
[----:B------:R-:W-:Y:S07]  /*5070*/  IMAD R75, R5, R70, R75 ;  /* 0x00000046054b7224 */ /* 0x000fee00078e024b */
.L_x_85:
[----:B-1----:R-:W-:Y:S01]  /*5080*/  @!P1 ISETP.NE.AND P0, PT, R10, 0x1, PT ;  /* 0x000000010a00980c */ /* 0x002fe20003f05270 */
[----:B------:R-:W-:Y:S01]  /*5090*/  @!P1 IMAD.HI.U32 R0, R77, R12, RZ ;  /* 0x0000000c4d009227 */ /* 0x000fe200078e00ff */
[----:B------:R-:W-:Y:S01]  /*50a0*/  @!P1 ISETP.NE.AND P2, PT, R9, 0x1, PT ;  /* 0x000000010900980c */ /* 0x000fe20003f45270 */
[----:B------:R-:W-:Y:S01]  /*50b0*/  ULOP3.LUT UP0, URZ, UR48, 0x1b0, URZ, 0xc0, !UPT ;  /* 0x000001b030ff7892 */ /* 0x000fe2000f80c0ff */
[----:B------:R-:W-:Y:S01]  /*50c0*/  R2UR UR42, R21 ;  /* 0x00000000152a72ca */ /* 0x000fe200000e0000 */
[----:B------:R-:W-:Y:S01]  /*50d0*/  @!P1 IMAD.HI.U32 R3, R75, R11, RZ ;  /* 0x0000000b4b039227 */ /* 0x000fe200078e00ff */
[----:B------:R-:W-:Y:S02]  /*50e0*/  @!P1 SHF.R.U32.HI R0, RZ, R13, R0 ;  /* 0x0000000dff009219 */ /* 0x000fe40000011600 */
[----:B------:R-:W-:Y:S01]  /*50f0*/  R2UR UR41, R20 ;  /* 0x00000000142972ca */ /* 0x000fe200000e0000 */
[----:B------:R-:W-:Y:S01]  /*5100*/  VIADD R191, R191, 0x1 ;  /* 0x00000001bfbf7836 */ /* 0x000fe20000000000 */
[----:B------:R-:W-:Y:S02]  /*5110*/  @!P1 SHF.R.U32.HI R2, RZ, R14, R3 ;  /* 0x0000000eff029219 */ /* 0x000fe40000011603 */
[----:B------:R-:W-:Y:S02]  /*5120*/  @!P1 SEL R3, R77, R0, !P2 ;  /* 0x000000004d039207 */ /* 0x000fe40005000000 */
[----:B------:R-:W-:Y:S02]  /*5130*/  @!P1 SEL R2, R75, R2, !P0 ;  /* 0x000000024b029207 */ /* 0x000fe40004000000 */
[----:B------:R-:W-:Y:S01]  /*5140*/  @P4 SHF.R.U32.HI R179, RZ, 0x10, R17 ;  /* 0x00000010ffb34819 */ /* 0x000fe20000011611 */
[----:B------:R-:W-:Y:S02]  /*5150*/  USHF.L.U32 UR42, UR42, 0x7, URZ ;  /* 0x000000072a2a7899 */ /* 0x000fe400080006ff */
[----:B------:R-:W-:Y:S02]  /*5160*/  @!P1 IMAD.IADD R0, R2, 0x1, -R3 ;  /* 0x0000000102009824 */ /* 0x000fe400078e0a03 */
[----:B------:R-:W-:Y:S01]  /*5170*/  @!P1 IMAD.IADD R2, R3, 0x1, -R2 ;  /* 0x0000000103029824 */ /* 0x000fe200078e0a02 */
[----:B------:R-:W-:Y:S01]  /*5180*/  USHF.L.U32 UR41, UR41, 0x8, URZ ;  /* 0x0000000829297899 */ /* 0x000fe200080006ff */
[----:B------:R-:W-:Y:S02]  /*5190*/  @!P1 IMAD R77, R0, R9, R77 ;  /* 0x00000009004d9224 */ /* 0x000fe400078e024d */
[----:B------:R-:W-:Y:S01]  /*51a0*/  @!P1 IMAD R75, R2, R10, R75 ;  /* 0x0000000a024b9224 */ /* 0x000fe200078e024b */
[----:B------:R-:W-:Y:S08]  /*51b0*/  BRA.U !UP0, `(.L_x_86) ;  /* 0x0000000108407547 */ /* 0x000ff0000b800000 */
[----:B------:R-:W1:Y:S01]  /*51c0*/  LDCU.64 UR8, c[0x4][0x88] ;  /* 0x01001100ff0877ac */ /* 0x000e620008000a00 */
[----:B------:R-:W-:Y:S01]  /*51d0*/  MOV R3, 0x0 ;  /* 0x0000000000037802 */ /* 0x000fe20000000f00 */
[----:B------:R-:W-:Y:S02]  /*51e0*/  HFMA2 R12, -RZ, RZ, 0, 5.9604644775390625e-08 ;  /* 0x00000001ff0c7431 */ /* 0x000fe400000001ff */
[----:B------:R-:W-:Y:S02]  /*51f0*/  IMAD.MOV.U32 R8, RZ, RZ, 0x70 ;  /* 0x00000070ff087424 */ /* 0x000fe400078e00ff */
[----:B------:R-:W-:Y:S01]  /*5200*/  IMAD.MOV.U32 R13, RZ, RZ, RZ ;  /* 0x000000ffff0d7224 */ /* 0x000fe200078e00ff */
[----:B------:R-:W2:Y:S01]  /*5210*/  LDCU.64 UR6, c[0x4][0x90] ;  /* 0x01001200ff0677ac */ /* 0x000ea20008000a00 */
[----:B------:R-:W3:Y:S01]  /*5220*/  LDC.64 R2, c[0x4][R3] ;  /* 0x0100000003027b82 */ /* 0x000ee20000000a00 */
[----:B------:R-:W4:Y:S01]  /*5230*/  LDCU.64 UR4, c[0x4][0x8] ;  /* 0x01000100ff0477ac */ /* 0x000f220008000a00 */
[----:B-1----:R-:W-:Y:S01]  /*5240*/  MOV R5, UR9 ;  /* 0x0000000900057c02 */ /* 0x002fe20008000f00 */
[----:B------:R-:W-:Y:S01]  /*5250*/  IMAD.U32 R4, RZ, RZ, UR8 ;  /* 0x00000008ff047e24 */ /* 0x000fe2000f8e00ff */
[----:B--2---:R-:W-:Y:S01]  /*5260*/  MOV R7, UR7 ;  /* 0x0000000700077c02 */ /* 0x004fe20008000f00 */
[----:B------:R-:W-:Y:S01]  /*5270*/  IMAD.U32 R6, RZ, RZ, UR6 ;  /* 0x00000006ff067e24 */ /* 0x000fe2000f8e00ff */
[----:B----4-:R-:W-:Y:S01]  /*5280*/  MOV R11, UR5 ;  /* 0x00000005000b7c02 */ /* 0x010fe20008000f00 */
[----:B------:R-:W-:Y:S02]  /*5290*/  IMAD.U32 R10, RZ, RZ, UR4 ;  /* 0x00000004ff0a7e24 */ /* 0x000fe4000f8e00ff */
[----:B------:R-:W-:Y:S07]  /*52a0*/  LEPC R20, `(.L_x_86) ;  /* 0x000000001014794e */ /* 0x000fee0000000000 */
[----:B---3-5:R-:W-:Y:S05]  /*52b0*/  CALL.ABS.NOINC R2 ;  /* 0x0000000002007343 */ /* 0x028fea0003c00000 */
.L_x_86:
[----:B------:R-:W-:Y:S01]  /*52c0*/  LOP3.LUT P0, RZ, R188, 0x1b0, RZ, 0xc0, !PT ;  /* 0x000001b0bcff7812 */ /* 0x000fe2000780c0ff */
[----:B------:R-:W-:Y:S11]  /*52d0*/  BSSY.RECONVERGENT B6, `(.L_x_87) ;  /* 0x0000013000067945 */ /* 0x000ff60003800200 */
[----:B------:R-:W-:Y:S01]  /*52e0*/  @!UPT UIADD3 URZ, UPT, UPT, URZ, URZ, URZ ;  /* 0x000000fffffff290 */ /* 0x000fe2000fffe0ff */
[----:B------:R-:W-:Y:S05]  /*52f0*/  @!P0 BRA `(.L_x_88) ;  /* 0x0000000000408947 */ /* 0x000fea0003800000 */
        /* <DEDUP_REMOVED lines=16> */
.L_x_88:
[----:B------:R-:W-:Y:S05]  /*5400*/  BSYNC.RECONVERGENT B6 ;  /* 0x0000000000067941 */ /* 0x000fea0003800200 */
.L_x_87:
[----:B------:R-:W-:Y:S01]  /*5410*/  ISETP.NE.U32.AND P4, PT, R166, RZ, PT ;  /* 0x000000ffa600720c */ /* 0x000fe20003f85070 */
[----:B------:R-:W-:Y:S01]  /*5420*/  UISETP.NE.AND UP2, UPT, UR50, URZ, UPT ;  /* 0x000000ff3200728c */ /* 0x000fe2000bf45270 */
[----:B------:R-:W-:Y:S01]  /*5430*/  ISETP.NE.U32.AND P2, PT, RZ, UR38, PT ;  /* 0x00000026ff007c0c */ /* 0x000fe2000bf45070 */
[----:B------:R-:W-:Y:S01]  /*5440*/  UISETP.NE.U32.AND UP1, UPT, UR44, URZ, UPT ;  /* 0x000000ff2c00728c */ /* 0x000fe2000bf25070 */
[----:B------:R-:W-:Y:S01]  /*5450*/  ISETP.NE.AND.EX P4, PT, R167, RZ, PT, P4 ;  /* 0x000000ffa700720c */ /* 0x000fe20003f85340 */
[----:B------:R-:W-:Y:S01]  /*5460*/  UPLOP3.LUT UP0, UPT, UPT, UPT, UPT, 0x40, 0x4 ;  /* 0x000000000004789c */ /* 0x000fe20003f0e870 */
[----:B------:R-:W-:Y:S01]  /*5470*/  ISETP.NE.AND.EX P2, PT, RZ, UR39, PT, P2 ;  /* 0x00000027ff007c0c */ /* 0x000fe2000bf45320 */
[----:B------:R-:W-:Y:S01]  /*5480*/  UISETP.NE.AND.EX UP1, UPT, UR45, URZ, UPT, UP1 ;  /* 0x000000ff2d00728c */ /* 0x000fe2000bf25310 */
[----:B------:R-:W-:Y:S04]  /*5490*/  PLOP3.LUT P1, PT, PT, PT, UP2, 0x80, 0x8 ;  /* 0x000000000008781c */ /* 0x000fe80003f2f028 */
[----:B------:R-:W-:Y:S06]  /*54a0*/  @UP2 UPLOP3.LUT UP0, UPT, UPT, UPT, UP1, 0x80, 0x8 ;  /* 0x000000000008289c */ /* 0x000fec0003f0f010 */
[----:B------:R-:W-:Y:S01]  /*54b0*/  PLOP3.LUT P0, PT, PT, PT, UP0, 0x80, 0x8 ;  /* 0x000000000008781c */ /* 0x000fe20003f0f008 */
[----:B------:R-:W-:Y:S01]  /*54c0*/  @!UPT UIADD3 URZ, UPT, UPT, URZ, URZ, URZ ;  /* 0x000000fffffff290 */ /* 0x000fe2000fffe0ff */
[----:B------:R-:W-:Y:S11]  /*54d0*/  BRA.U !UP1, `(.L_x_89) ;  /* 0x0000000109387547 */ /* 0x000ff6000b800000 */
[----:B------:R-:W-:Y:S01]  /*54e0*/  UISETP.NE.U32.AND UP0, UPT, UR38, URZ, UPT ;  /* 0x000000ff2600728c */ /* 0x000fe2000bf05070 */
[----:B------:R-:W-:Y:S02]  /*54f0*/  HFMA2 R0, -RZ, RZ, 0, 5.9604644775390625e-08 ;  /* 0x00000001ff007431 */ /* 0x000fe400000001ff */
[----:B------:R-:W-:Y:S01]  /*5500*/  IMAD.MOV.U32 R171, RZ, RZ, 0x1 ;  /* 0x00000001ffab7424 */ /* 0x000fe200078e00ff */
[----:B------:R-:W-:Y:S06]  /*5510*/  UISETP.NE.AND.EX UP0, UPT, UR39, URZ, UPT, UP0 ;  /* 0x000000ff2700728c */ /* 0x000fec000bf05300 */
[----:B------:R-:W-:Y:S05]  /*5520*/  PLOP3.LUT P3, PT, PT, PT, UP0, 0x80, 0x8 ;  /* 0x000000000008781c */ /* 0x000fea0003f6f008 */
[----:B------:R-:W1:Y:S01]  /*5530*/  @UP0 LDCU.64 UR6, c[0x0][0x888] ;  /* 0x00011100ff0607ac */ /* 0x000e620008000a00 */
[----:B------:R-:W-:Y:S07]  /*5540*/  @UP0 UIMAD UR4, UR36, UR44, URZ ;  /* 0x0000002c240402a4 */ /* 0x000fee000f8e02ff */
[----:B------:R-:W-:Y:S01]  /*5550*/  @!P3 PRMT R171, R0, 0x7610, R171 ;  /* 0x0000761000abb816 */ /* 0x000fe200000000ab */
[----:B-1----:R-:W-:Y:S03]  /*5560*/  @UP0 UIMAD.WIDE UR6, UR4, 0x4, UR6 ;  /* 0x00000004040608a5 */ /* 0x002fe6000f8e0206 */
[----:B------:R-:W1:Y:S03]  /*5570*/  @!UP0 LDCU UR4, c[0x0][0x880] ;  /* 0x00011000ff0487ac */ /* 0x000e660008000800 */
[----:B------:R-:W-:Y:S01]  /*5580*/  IMAD.U32 R2, RZ, RZ, UR6 ;  /* 0x00000006ff027e24 */ /* 0x000fe2000f8e00ff */
[----:B------:R-:W-:Y:S05]  /*5590*/  MOV R3, UR7 ;  /* 0x0000000700037c02 */ /* 0x000fea0008000f00 */
[----:B-----5:R2:W5:Y:S02]  /*55a0*/  @P3 LDG.E R81, desc[UR46][R2.64] ;  /* 0x0000002e02513981 */ /* 0x020564000c1e1900 */
[----:B-12---:R-:W-:Y:S02]  /*55b0*/  @!P3 IMAD.U32 R81, RZ, RZ, UR4 ;  /* 0x00000004ff51be24 */ /* 0x006fe4000f8e00ff */
.L_x_89:
[----:B------:R-:W-:Y:S05]  /*55c0*/  @!P4 BRA `(.L_x_90) ;  /* 0x000000000020c947 */ /* 0x000fea0003800000 */
[----:B------:R-:W-:Y:S04]  /*55d0*/  ISETP.NE.U32.AND P3, PT, R164, RZ, PT ;  /* 0x000000ffa400720c */ /* 0x000fe80003f65070 */
[----:B------:R-:W-:Y:S11]  /*55e0*/  ISETP.NE.AND.EX P3, PT, R165, RZ, PT, P3 ;  /* 0x000000ffa500720c */ /* 0x000ff60003f65330 */
[----:B------:R-:W-:Y:S02]  /*55f0*/  @!UPT UIADD3 URZ, UPT, UPT, URZ, URZ, URZ ;  /* 0x000000fffffff290 */ /* 0x000fe4000fffe0ff */
[----:B------:R-:W1:Y:S01]  /*5600*/  @P3 LDC.64 R2, c[0x0][0x8a8] ;  /* 0x00022a00ff023b82 */ /* 0x000e620000000a00 */
[----:B------:R-:W-:Y:S04]  /*5610*/  @P3 IMAD R0, R166, UR36, RZ ;  /* 0x00000024a6003c24 */ /* 0x000fe8000f8e02ff */
[----:B-1----:R-:W-:Y:S05]  /*5620*/  @P3 IMAD.WIDE R2, R0, 0x4, R2 ;  /* 0x0000000400023825 */ /* 0x002fea00078e0202 */
[----:B-----5:R1:W5:Y:S02]  /*5630*/  @P3 LDG.E R78, desc[UR46][R2.64] ;  /* 0x0000002e024e3981 */ /* 0x020364000c1e1900 */
[----:B-1----:R-:W2:Y:S02]  /*5640*/  @!P3 LDC R78, c[0x0][0x8a0] ;  /* 0x00022800ff4ebb82 */ /* 0x002ea40000000800 */
.L_x_90:
[----:B-----5:R-:W-:Y:S01]  /*5650*/  FSETP.NEU.AND P4, PT, R81, RZ, PT ;  /* 0x000000ff5100720b */ /* 0x020fe20003f8d000 */
[----:B------:R-:W-:Y:S01]  /*5660*/  BSSY B1, `(.L_x_91) ;  /* 0x0000047000017945 */ /* 0x000fe20003800000 */
[----:B------:R-:W-:Y:S01]  /*5670*/  SEL R5, RZ, 0xffffffff, P2 ;  /* 0xffffffffff057807 */ /* 0x000fe20001000000 */
[----:B------:R-:W-:Y:S01]  /*5680*/  IMAD.MOV.U32 R196, RZ, RZ, 0x1 ;  /* 0x00000001ffc47424 */ /* 0x000fe200078e00ff */
[----:B------:R-:W-:Y:S01]  /*5690*/  LOP3.LUT P3, RZ, R171, 0xff, RZ, 0xc0, !PT ;  /* 0x000000ffabff7812 */ /* 0x000fe2000786c0ff */
[C---:B------:R-:W-:Y:S01]  /*56a0*/  IMAD R80, R76.reuse, 0x100, R79 ;  /* 0x000001004c507824 */ /* 0x040fe200078e024f */
[----:B------:R-:W-:Y:S02]  /*56b0*/  @P1 SEL R0, RZ, 0xffffffff, P4 ;  /* 0xffffffffff001807 */ /* 0x000fe40002000000 */
[----:B------:R-:W-:Y:S02]  /*56c0*/  CS2R R162, SRZ ;  /* 0x0000000000a27805 */ /* 0x000fe4000001ff00 */
[----:B------:R-:W-:Y:S02]  /*56d0*/  LEA R3, R181, UR49, 0x3 ;  /* 0x00000031b5037c11 */ /* 0x000fe4000f8e18ff */
[----:B------:R-:W-:Y:S02]  /*56e0*/  CS2R R160, SRZ ;  /* 0x0000000000a07805 */ /* 0x000fe4000001ff00 */
[----:B------:R-:W-:Y:S02]  /*56f0*/  @P0 SEL R0, R5, R0, !P3 ;  /* 0x0000000005000207 */ /* 0x000fe40005800000 */
[----:B------:R-:W-:Y:S02]  /*5700*/  CS2R R158, SRZ ;  /* 0x00000000009e7805 */ /* 0x000fe4000001ff00 */
[----:B------:R-:W-:Y:S02]  /*5710*/  LEA R193, R76, UR49, 0x3 ;  /* 0x000000314cc17c11 */ /* 0x000fe4000f8e18ff */
[----:B------:R-:W-:Y:S02]  /*5720*/  CS2R R156, SRZ ;  /* 0x00000000009c7805 */ /* 0x000fe4000001ff00 */
[----:B------:R-:W-:Y:S02]  /*5730*/  @P1 LOP3.LUT R0, R0, 0x1, RZ, 0xc0, !PT ;  /* 0x0000000100001812 */ /* 0x000fe400078ec0ff */
[----:B------:R-:W-:Y:S02]  /*5740*/  CS2R R154, SRZ ;  /* 0x00000000009a7805 */ /* 0x000fe4000001ff00 */
[----:B------:R-:W-:Y:S02]  /*5750*/  SHF.L.U32 R2, R183, 0x1f, RZ ;  /* 0x0000001fb7027819 */ /* 0x000fe400000006ff */
[----:B------:R-:W-:Y:S02]  /*5760*/  CS2R R152, SRZ ;  /* 0x0000000000987805 */ /* 0x000fe4000001ff00 */
[----:B------:R-:W-:Y:S02]  /*5770*/  ISETP.NE.U32.OR P6, PT, R0, 0x1, !P1 ;  /* 0x000000010000780c */ /* 0x000fe40004fc5470 */
[----:B------:R-:W-:Y:S02]  /*5780*/  CS2R R150, SRZ ;  /* 0x0000000000967805 */ /* 0x000fe4000001ff00 */
[----:B------:R-:W-:Y:S02]  /*5790*/  PLOP3.LUT P2, PT, PT, PT, UP1, 0x80, 0x8 ;  /* 0x000000000008781c */ /* 0x000fe40003f4f018 */
[----:B------:R-:W-:Y:S02]  /*57a0*/  CS2R R148, SRZ ;  /* 0x0000000000947805 */ /* 0x000fe4000001ff00 */
[----:B------:R-:W-:Y:S02]  /*57b0*/  SEL R0, RZ, 0xffffffff, P4 ;  /* 0xffffffffff007807 */ /* 0x000fe40002000000 */
[----:B------:R-:W-:Y:S03]  /*57c0*/  P2R R198, PR, RZ, 0x40 ;  /* 0x00000040ffc67803 */ /* 0x000fe60000000000 */
[----:B------:R-:W-:Y:S04]  /*57d0*/  @P6 SHF.L.U32 R4, R180, 0x1f, RZ ;  /* 0x0000001fb4046819 */ /* 0x000fe800000006ff */
[----:B------:R-:W-:Y:S01]  /*57e0*/  @P2 SEL R0, R5, R0, !P3 ;  /* 0x0000000005002207 */ /* 0x000fe20005800000 */
[----:B------:R-:W1:Y:S03]  /*57f0*/  @P6 SYNCS.PHASECHK.TRANS64.TRYWAIT P1, [R3+URZ+0x70], R4 ;  /* 0x00007004030065a7 */ /* 0x000e6600080211ff */
[----:B------:R-:W-:Y:S04]  /*5800*/  LOP3.LUT R0, R0, 0x1, RZ, 0xc0, !PT ;  /* 0x0000000100007812 */ /* 0x000fe800078ec0ff */
[----:B------:R-:W-:Y:S04]  /*5810*/  ISETP.NE.U32.AND P5, PT, R0, 0x1, PT ;  /* 0x000000010000780c */ /* 0x000fe80003fa5070 */
[----:B------:R-:W-:Y:S01]  /*5820*/  P2R R197, PR, RZ, 0x20 ;  /* 0x00000020ffc57803 */ /* 0x000fe20000000000 */
[----:B------:R3:W4:Y:S01]  /*5830*/  SYNCS.PHASECHK.TRANS64.TRYWAIT P0, [R193+URZ+0xe0], R2 ;  /* 0x0000e002c10075a7 */ /* 0x00072200080011ff */
[----:B-1----:R-:W-:Y:S01]  /*5840*/  @P6 SEL R196, RZ, 0x1, !P1 ;  /* 0x00000001ffc46807 */ /* 0x002fe20004800000 */
[----:B---3--:R-:W-:Y:S06]  /*5850*/  @!P6 BRA `(.L_x_92) ;  /* 0x00000000009ce947 */ /* 0x008fec0003800000 */
[----:B------:R-:W-:Y:S01]  /*5860*/  @P5 IMAD R6, R181, 0x2000, R186 ;  /* 0x00002000b5065824 */ /* 0x000fe200078e02ba */
[----:B------:R-:W-:Y:S01]  /*5870*/  ISETP.NE.AND P1, PT, R196, RZ, PT ;  /* 0x000000ffc400720c */ /* 0x000fe20003f25270 */
[----:B------:R-:W-:Y:S01]  /*5880*/  BSSY B0, `(.L_x_93) ;  /* 0x0000010000007945 */ /* 0x000fe20003800000 */
[----:B------:R-:W-:Y:S01]  /*5890*/  CS2R R150, SRZ ;  /* 0x0000000000967805 */ /* 0x000fe2000001ff00 */
[--C-:B------:R-:W-:Y:S01]  /*58a0*/  @P5 IMAD R7, R187, -0x10, R6.reuse ;  /* 0xfffffff0bb075824 */ /* 0x100fe200078e0206 */
[----:B------:R-:W-:Y:S01]  /*58b0*/  CS2R R148, SRZ ;  /* 0x0000000000947805 */ /* 0x000fe2000001ff00 */
[----:B------:R-:W-:Y:S01]  /*58c0*/  @P5 IMAD R5, R185, -0x10, R6 ;  /* 0xfffffff0b9055824 */ /* 0x000fe200078e0206 */
[----:B------:R-:W-:Y:S01]  /*58d0*/  CS2R R158, SRZ ;  /* 0x00000000009e7805 */ /* 0x000fe2000001ff00 */
[----:B------:R-:W-:Y:S01]  /*58e0*/  @P5 IMAD R4, R184, 0x10, R7 ;  /* 0x00000010b8045824 */ /* 0x000fe200078e0207 */
[----:B------:R-:W-:Y:S02]  /*58f0*/  CS2R R156, SRZ ;  /* 0x00000000009c7805 */ /* 0x000fe4000001ff00 */
[----:B------:R-:W-:Y:S02]  /*5900*/  CS2R R154, SRZ ;  /* 0x00000000009a7805 */ /* 0x000fe4000001ff00 */
[----:B------:R-:W-:Y:S02]  /*5910*/  CS2R R152, SRZ ;  /* 0x0000000000987805 */ /* 0x000fe4000001ff00 */
[----:B------:R-:W-:Y:S02]  /*5920*/  CS2R R162, SRZ ;  /* 0x0000000000a27805 */ /* 0x000fe4000001ff00 */
[----:B------:R-:W-:Y:S01]  /*5930*/  CS2R R160, SRZ ;  /* 0x0000000000a07805 */ /* 0x000fe2000001ff00 */
[----:B------:R-:W-:Y:S06]  /*5940*/  @P1 BRA `(.L_x_94) ;  /* 0x00000000000c1947 */ /* 0x000fec0003800000 */
[----:B------:R-:W-:Y:S04]  /*5950*/  SHF.L.U32 R0, R180, 0x1f, RZ ;  /* 0x0000001fb4007819 */ /* 0x000fe800000006ff */
[----:B------:R-:W1:Y:S02]  /*5960*/  SYNCS.PHASECHK.TRANS64.TRYWAIT P1, [R3+URZ+0x70], R0 ;  /* 0x00007000030075a7 */ /* 0x000e6400080211ff */
[----:B-1----:R-:W-:Y:S05]  /*5970*/  @!P1 BRA `(.L_x_95) ;  /* 0x00000060007c9947 */ /* 0x002fea0003800000 */
.L_x_94:
[----:B------:R-:W-:Y:S05]  /*5980*/  BSYNC B0 ;  /* 0x0000000000007941 */ /* 0x000fea0003800000 */
.L_x_93:
[----:B------:R-:W-:Y:S01]  /*5990*/  ISETP.NE.AND P1, PT, R197, RZ, PT ;  /* 0x000000ffc500720c */ /* 0x000fe20003f25270 */
[----:B-1----:R-:W-:Y:S02]  /*59a0*/  VIADD R3, R3, 0x90 ;  /* 0x0000009003037836 */ /* 0x002fe40000000000 */
[----:B------:R-:W-:Y:S02]  /*59b0*/  IMAD.U32 R0, RZ, RZ, UR37 ;  /* 0x00000025ff007e24 */ /* 0x000fe4000f8e00ff */
[----:B------:R-:W-:Y:S03]  /*59c0*/  VIADD R181, R181, 0x1 ;  /* 0x00000001b5b57836 */ /* 0x000fe60000000000 */
[----:B------:R-:W-:Y:S05]  /*59d0*/  PRMT R0, R0, 0x654, R3 ;  /* 0x0000065400007816 */ /* 0x000fea0000000003 */
[----:B------:R1:W3:Y:S04]  /*59e0*/  @P1 LDS.128 R148, [R6] ;  /* 0x0000000006941984 */ /* 0x0002e80000000c00 */
[----:B------:R1:W1:Y:S04]  /*59f0*/  @P1 LDS.128 R156, [R5+0x20] ;  /* 0x00002000059c1984 */ /* 0x0002680000000c00 */
[----:B------:R1:W1:Y:S04]  /*5a00*/  @P1 LDS.128 R152, [R7+0x10] ;  /* 0x0000100007981984 */ /* 0x0002680000000c00 */
[----:B------:R1:W1:Y:S01]  /*5a10*/  @P1 LDS.128 R160, [R4+0x10] ;  /* 0x0000100004a01984 */ /* 0x0002620000000c00 */
[C---:B------:R-:W-:Y:S01]  /*5a20*/  ISETP.NE.AND P1, PT, R181.reuse, 0x4, PT ;  /* 0x00000004b500780c */ /* 0x040fe20003f25270 */
[----:B------:R-:W-:Y:S01]  /*5a30*/  @!PT LDS RZ, [RZ] ;  /* 0x00000000fffff984 */ /* 0x000fe20000000800 */
[----:B------:R-:W-:Y:S01]  /*5a40*/  @!PT LDS RZ, [RZ] ;  /* 0x00000000fffff984 */ /* 0x000fe20000000800 */
[----:B------:R-:W-:Y:S01]  /*5a50*/  @!PT LDS RZ, [RZ] ;  /* 0x00000000fffff984 */ /* 0x000fe20000000800 */
[----:B------:R-:W-:Y:S01]  /*5a60*/  @!PT LDS RZ, [RZ] ;  /* 0x00000000fffff984 */ /* 0x000fe20000000800 */
[----:B------:R5:W-:Y:S06]  /*5a70*/  MEMBAR.ALL.CTA ;  /* 0x0000000000007992 */ /* 0x000bec0000008000 */
[----:B-----5:R-:W5:Y:S01]  /*5a80*/  FENCE.VIEW.ASYNC.S ;  /* 0x00000000000073c6 */ /* 0x020f620000000000 */
[----:B------:R-:W-:Y:S02]  /*5a90*/  SEL R3, RZ, 0x1, P1 ;  /* 0x00000001ff037807 */ /* 0x000fe40000800000 */
[----:B------:R-:W-:Y:S02]  /*5aa0*/  SEL R181, R181, RZ, P1 ;  /* 0x000000ffb5b57207 */ /* 0x000fe40000800000 */
[----:B------:R-:W-:Y:S01]  /*5ab0*/  LOP3.LUT R180, R180, R3, RZ, 0x3c, !PT ;  /* 0x00000003b4b47212 */ /* 0x000fe200078e3cff */
[----:B-----5:R1:W-:Y:S06]  /*5ac0*/  SYNCS.ARRIVE.TRANS64.RED.A1T0 RZ, [R0+URZ], RZ ;  /* 0x000000ff00ff79a7 */ /* 0x0203ec00081004ff */
.L_x_92:
[----:B------:R-:W-:Y:S05]  /*5ad0*/  BSYNC B1 ;  /* 0x0000000000017941 */ /* 0x000fea0003800000 */
.L_x_91:
[----:B-1----:R-:W-:Y:S04]  /*5ae0*/  SHF.R.U32.HI R0, RZ, 0x15, R80 ;  /* 0x00000015ff007819 */ /* 0x002fe80000011650 */
[----:B------:R-:W-:Y:S01]  /*5af0*/  LOP3.LUT P1, RZ, R0, 0x3, R173, 0x48, !PT ;  /* 0x0000000300ff7812 */ /* 0x000fe200078248ad */
[----:B------:R-:W-:Y:S01]  /*5b00*/  @!UPT UIADD3 URZ, UPT, UPT, URZ, URZ, URZ ;  /* 0x000000fffffff290 */ /* 0x000fe2000fffe0ff */
[----:B----4-:R-:W-:Y:S11]  /*5b10*/  @P0 BRA `(.L_x_96) ;  /* 0x0000000000080947 */ /* 0x010ff60003800000 */
[----:B------:R-:W1:Y:S02]  /*5b20*/  SYNCS.PHASECHK.TRANS64.TRYWAIT P0, [R193+URZ+0xe0], R2 ;  /* 0x0000e002c10075a7 */ /* 0x000e6400080011ff */
[----:B-1----:R-:W-:Y:S05]  /*5b30*/  @!P0 BRA `(.L_x_97) ;  /* 0x0000006000208947 */ /* 0x002fea0003800000 */
.L_x_96:
[----:B------:R-:W-:Y:S04]  /*5b40*/  BSSY.RECONVERGENT B6, `(.L_x_98) ;  /* 0x0000012000067945 */ /* 0x000fe80003800200 */
[----:B------:R-:W-:Y:S05]  /*5b50*/  @!P1 BRA `(.L_x_99) ;  /* 0x0000000000409947 */ /* 0x000fea0003800000 */
[----:B------:R-:W4:Y:S01]  /*5b60*/  LDCU.64 UR8, c[0x4][0x78] ;  /* 0x01000f00ff0877ac */ /* 0x000f220008000a00 */
[----:B------:R-:W-:Y:S01]  /*5b70*/  MOV R3, 0x0 ;  /* 0x0000000000037802 */ /* 0x000fe20000000f00 */
[----:B------:R-:W-:Y:S02]  /*5b80*/  HFMA2 R12, -RZ, RZ, 0, 5.9604644775390625e-08 ;  /* 0x00000001ff0c7431 */ /* 0x000fe400000001ff */
[----:B------:R-:W-:Y:S02]  /*5b90*/  IMAD.MOV.U32 R8, RZ, RZ, 0x192 ;  /* 0x00000192ff087424 */ /* 0x000fe400078e00ff */
[----:B------:R-:W-:Y:S01]  /*5ba0*/  IMAD.MOV.U32 R13, RZ, RZ, RZ ;  /* 0x000000ffff0d7224 */ /* 0x000fe200078e00ff */
[----:B------:R-:W5:Y:S01]  /*5bb0*/  LDCU.64 UR6, c[0x4][0x80] ;  /* 0x01001000ff0677ac */ /* 0x000f620008000a00 */
[----:B-1----:R-:W1:Y:S01]  /*5bc0*/  LDC.64 R2, c[0x4][R3] ;  /* 0x0100000003027b82 */ /* 0x002e620000000a00 */
[----:B------:R-:W2:Y:S01]  /*5bd0*/  LDCU.64 UR4, c[0x4][0x18] ;  /* 0x01000300ff0477ac */ /* 0x000ea20008000a00 */
[----:B----4-:R-:W-:Y:S01]  /*5be0*/  MOV R5, UR9 ;  /* 0x0000000900057c02 */ /* 0x010fe20008000f00 */
[----:B------:R-:W-:Y:S01]  /*5bf0*/  IMAD.U32 R4, RZ, RZ, UR8 ;  /* 0x00000008ff047e24 */ /* 0x000fe2000f8e00ff */
[----:B-----5:R-:W-:Y:S01]  /*5c00*/  MOV R7, UR7 ;  /* 0x0000000700077c02 */ /* 0x020fe20008000f00 */
[----:B------:R-:W-:Y:S01]  /*5c10*/  IMAD.U32 R6, RZ, RZ, UR6 ;  /* 0x00000006ff067e24 */ /* 0x000fe2000f8e00ff */
[----:B--2---:R-:W-:Y:S01]  /*5c20*/  MOV R11, UR5 ;  /* 0x00000005000b7c02 */ /* 0x004fe20008000f00 */
[----:B------:R-:W-:Y:S02]  /*5c30*/  IMAD.U32 R10, RZ, RZ, UR4 ;  /* 0x00000004ff0a7e24 */ /* 0x000fe4000f8e00ff */
[----:B------:R-:W-:Y:S07]  /*5c40*/  LEPC R20, `(.L_x_99) ;  /* 0x000000001014794e */ /* 0x000fee0000000000 */
[----:B-1-3--:R-:W-:Y:S05]  /*5c50*/  CALL.ABS.NOINC R2 ;  /* 0x0000000002007343 */ /* 0x00afea0003c00000 */
.L_x_99:
[----:B------:R-:W-:Y:S05]  /*5c60*/  BSYNC.RECONVERGENT B6 ;  /* 0x0000000000067941 */ /* 0x000fea0003800200 */
.L_x_98:
[-C--:B---3--:R-:W-:Y:S01]  /*5c70*/  F2FP.F16.E5M2.UNPACK_B R83, R148.reuse ;  /* 0x00000094ff53723e */ /* 0x088fe200020004ff */
[----:B------:R-:W-:Y:S05]  /*5c80*/  WARPSYNC.ALL ;  /* 0x0000000000007948 */ /* 0x000fea0003800000 */
[----:B------:R-:W-:Y:S01]  /*5c90*/  R2UR UR4, R80 ;  /* 0x00000000500472ca */ /* 0x000fe200000e0000 */
[--C-:B------:R-:W-:Y:S01]  /*5ca0*/  HADD2.F32 R82, -RZ, R83.reuse.H0_H0 ;  /* 0x20000053ff527230 */ /* 0x100fe20000004100 */
[----:B------:R-:W-:Y:S01]  /*5cb0*/  F2FP.F16.E5M2.UNPACK_B R85, R148.H1 ;  /* 0x00000094ff55723e */ /* 0x000fe200030004ff */
[----:B------:R-:W-:Y:S01]  /*5cc0*/  HADD2.F32 R83, -RZ, R83.H1_H1 ;  /* 0x30000053ff537230 */ /* 0x000fe20000004100 */
[-C--:B------:R-:W-:Y:S01]  /*5cd0*/  F2FP.F16.E5M2.UNPACK_B R87, R149.reuse ;  /* 0x00000095ff57723e */ /* 0x080fe200020004ff */
[----:B------:R-:W-:Y:S01]  /*5ce0*/  BSSY.RECONVERGENT B0, `(.L_x_100) ;  /* 0x000011d000007945 */ /* 0x000fe20003800200 */
[----:B------:R-:W-:Y:S01]  /*5cf0*/  F2FP.F16.E5M2.UNPACK_B R89, R149.H1 ;  /* 0x00000095ff59723e */ /* 0x000fe200030004ff */
[----:B------:R-:W-:Y:S01]  /*5d00*/  HADD2.F32 R84, -RZ, R85.H0_H0 ;  /* 0x20000055ff547230 */ /* 0x000fe20000004100 */
[-C--:B------:R-:W-:Y:S01]  /*5d10*/  F2FP.F16.E5M2.UNPACK_B R91, R150.reuse ;  /* 0x00000096ff5b723e */ /* 0x080fe200020004ff */
[----:B------:R-:W-:Y:S01]  /*5d20*/  HADD2.F32 R88, -RZ, R87.H1_H1 ;  /* 0x30000057ff587230 */ /* 0x000fe20000004100 */
[----:B------:R-:W-:Y:S01]  /*5d30*/  F2FP.F16.E5M2.UNPACK_B R93, R150.H1 ;  /* 0x00000096ff5d723e */ /* 0x000fe200030004ff */
[----:B------:R-:W-:Y:S01]  /*5d40*/  HADD2.F32 R86, -RZ, R85.H1_H1 ;  /* 0x30000055ff567230 */ /* 0x000fe20000004100 */
[-C--:B------:R-:W-:Y:S01]  /*5d50*/  F2FP.F16.E5M2.UNPACK_B R95, R151.reuse ;  /* 0x00000097ff5f723e */ /* 0x080fe200020004ff */
[----:B------:R-:W2:Y:S01]  /*5d60*/  LDTM.x64 R4, tmem[UR4] ;  /* 0x00000004000479ee */ /* 0x000ea20008340000 */
[----:B------:R-:W-:Y:S01]  /*5d70*/  F2FP.F16.E5M2.UNPACK_B R97, R151.H1 ;  /* 0x00000097ff61723e */ /* 0x000fe200030004ff */
[----:B------:R-:W-:Y:S01]  /*5d80*/  HADD2.F32 R85, -RZ, R87.H0_H0 ;  /* 0x20000057ff557230 */ /* 0x000fe20000004100 */
[-C--:B------:R-:W-:Y:S01]  /*5d90*/  F2FP.F16.E5M2.UNPACK_B R99, R152.reuse ;  /* 0x00000098ff63723e */ /* 0x080fe200020004ff */
[----:B------:R-:W-:Y:S01]  /*5da0*/  HADD2.F32 R87, -RZ, R89.H0_H0 ;  /* 0x20000059ff577230 */ /* 0x000fe20000004100 */
[----:B------:R-:W-:Y:S01]  /*5db0*/  F2FP.F16.E5M2.UNPACK_B R101, R152.H1 ;  /* 0x00000098ff65723e */ /* 0x000fe200030004ff */
[----:B------:R-:W-:Y:S01]  /*5dc0*/  HADD2.F32 R92, -RZ, R91.H1_H1 ;  /* 0x3000005bff5c7230 */ /* 0x000fe20000004100 */
[----:B------:R-:W-:Y:S01]  /*5dd0*/  SHF.L.U32 R199, R176, 0x4, RZ ;  /* 0x00000004b0c77819 */ /* 0x000fe200000006ff */
[----:B------:R-:W-:Y:S01]  /*5de0*/  HADD2.F32 R96, -RZ, R95.H1_H1 ;  /* 0x3000005fff607230 */ /* 0x000fe20000004100 */
[----:B------:R-:W-:Y:S01]  /*5df0*/  SHF.L.U32 R207, R175, 0x4, RZ ;  /* 0x00000004afcf7819 */ /* 0x000fe200000006ff */
[----:B------:R-:W-:Y:S01]  /*5e00*/  HADD2.F32 R100, -RZ, R99.H1_H1 ;  /* 0x30000063ff647230 */ /* 0x000fe20000004100 */
[----:B------:R-:W-:Y:S01]  /*5e10*/  IADD3 R192, PT, PT, R186, R199, RZ ;  /* 0x000000c7bac07210 */ /* 0x000fe20007ffe0ff */
[----:B------:R-:W-:Y:S01]  /*5e20*/  HADD2.F32 R90, -RZ, R89.H1_H1 ;  /* 0x30000059ff5a7230 */ /* 0x000fe20000004100 */
[----:B------:R-:W-:Y:S01]  /*5e30*/  SHF.L.U32 R205, R184, 0x4, RZ ;  /* 0x00000004b8cd7819 */ /* 0x000fe200000006ff */
[----:B------:R-:W-:Y:S01]  /*5e40*/  HADD2.F32 R89, -RZ, R91.H0_H0 ;  /* 0x2000005bff597230 */ /* 0x000fe20000004100 */
[-C--:B------:R-:W-:Y:S01]  /*5e50*/  F2FP.F16.E5M2.UNPACK_B R103, R153.reuse ;  /* 0x00000099ff67723e */ /* 0x080fe200020004ff */
[--C-:B------:R-:W-:Y:S01]  /*5e60*/  HADD2.F32 R91, -RZ, R93.reuse.H0_H0 ;  /* 0x2000005dff5b7230 */ /* 0x100fe20000004100 */
[----:B------:R-:W-:Y:S01]  /*5e70*/  IADD3 R194, PT, PT, R205, R192, RZ ;  /* 0x000000c0cdc27210 */ /* 0x000fe20007ffe0ff */
[----:B------:R-:W-:Y:S01]  /*5e80*/  HADD2.F32 R94, -RZ, R93.H1_H1 ;  /* 0x3000005dff5e7230 */ /* 0x000fe20000004100 */
[----:B------:R-:W-:Y:S01]  /*5e90*/  F2FP.F16.E5M2.UNPACK_B R105, R153.H1 ;  /* 0x00000099ff69723e */ /* 0x000fe200030004ff */
[----:B------:R-:W-:Y:S01]  /*5ea0*/  HADD2.F32 R93, -RZ, R95.H0_H0 ;  /* 0x2000005fff5d7230 */ /* 0x000fe20000004100 */
[-C--:B------:R-:W-:Y:S01]  /*5eb0*/  F2FP.F16.E5M2.UNPACK_B R107, R154.reuse ;  /* 0x0000009aff6b723e */ /* 0x080fe200020004ff */
[----:B------:R-:W-:Y:S01]  /*5ec0*/  HADD2.F32 R104, -RZ, R103.H1_H1 ;  /* 0x30000067ff687230 */ /* 0x000fe20000004100 */
[----:B------:R-:W-:Y:S01]  /*5ed0*/  F2FP.F16.E5M2.UNPACK_B R109, R154.H1 ;  /* 0x0000009aff6d723e */ /* 0x000fe200030004ff */
[C---:B--2---:R-:W-:Y:S01]  /*5ee0*/  FMUL R0, R78.reuse, R4 ;  /* 0x000000044e007220 */ /* 0x044fe20000400000 */
[C---:B-1----:R-:W-:Y:S01]  /*5ef0*/  FMUL R2, R78.reuse, R5 ;  /* 0x000000054e027220 */ /* 0x042fe20000400000 */
[C---:B------:R-:W-:Y:S01]  /*5f00*/  FMUL R4, R78.reuse, R8 ;  /* 0x000000084e047220 */ /* 0x040fe20000400000 */
[C---:B------:R-:W-:Y:S01]  /*5f10*/  FMUL R5, R78.reuse, R9 ;  /* 0x000000094e057220 */ /* 0x040fe20000400000 */
[C---:B------:R-:W-:Y:S01]  /*5f20*/  FFMA R0, R81.reuse, R82, R0 ;  /* 0x0000005251007223 */ /* 0x040fe20000000000 */
[C---:B------:R-:W-:Y:S01]  /*5f30*/  FFMA R2, R81.reuse, R83, R2 ;  /* 0x0000005351027223 */ /* 0x040fe20000000002 */
[C---:B------:R-:W-:Y:S01]  /*5f40*/  FMUL R8, R78.reuse, R12 ;  /* 0x0000000c4e087220 */ /* 0x040fe20000400000 */
[C---:B------:R-:W-:Y:S01]  /*5f50*/  FMUL R9, R78.reuse, R13 ;  /* 0x0000000d4e097220 */ /* 0x040fe20000400000 */
[C---:B------:R-:W-:Y:S01]  /*5f60*/  FMUL R12, R78.reuse, R16 ;  /* 0x000000104e0c7220 */ /* 0x040fe20000400000 */
[C---:B------:R-:W-:Y:S01]  /*5f70*/  FMUL R13, R78.reuse, R17 ;  /* 0x000000114e0d7220 */ /* 0x040fe20000400000 */
[C---:B------:R-:W-:Y:S01]  /*5f80*/  FMUL R16, R78.reuse, R20 ;  /* 0x000000144e107220 */ /* 0x040fe20000400000 */
[C---:B------:R-:W-:Y:S01]  /*5f90*/  FMUL R17, R78.reuse, R21 ;  /* 0x000000154e117220 */ /* 0x040fe20000400000 */
[C---:B------:R-:W-:Y:S01]  /*5fa0*/  FMUL R20, R78.reuse, R24 ;  /* 0x000000184e147220 */ /* 0x040fe20000400000 */
[C---:B------:R-:W-:Y:S01]  /*5fb0*/  FMUL R21, R78.reuse, R25 ;  /* 0x000000194e157220 */ /* 0x040fe20000400000 */
[----:B------:R-:W-:Y:S02]  /*5fc0*/  HADD2.F32 R108, -RZ, R107.H1_H1 ;  /* 0x3000006bff6c7230 */ /* 0x000fe40000004100 */
[C---:B------:R-:W-:Y:S01]  /*5fd0*/  FMUL R24, R78.reuse, R28 ;  /* 0x0000001c4e187220 */ /* 0x040fe20000400000 */
[C---:B------:R-:W-:Y:S01]  /*5fe0*/  FMUL R25, R78.reuse, R29 ;  /* 0x0000001d4e197220 */ /* 0x040fe20000400000 */
[C---:B------:R-:W-:Y:S01]  /*5ff0*/  FMUL R28, R78.reuse, R32 ;  /* 0x000000204e1c7220 */ /* 0x040fe20000400000 */
[C---:B------:R-:W-:Y:S01]  /*6000*/  FMUL R29, R78.reuse, R33 ;  /* 0x000000214e1d7220 */ /* 0x040fe20000400000 */
[C---:B------:R-:W-:Y:S01]  /*6010*/  FMUL R32, R78.reuse, R36 ;  /* 0x000000244e207220 */ /* 0x040fe20000400000 */
[----:B------:R-:W-:Y:S01]  /*6020*/  F2FP.F16.E5M2.UNPACK_B R111, R155 ;  /* 0x0000009bff6f723e */ /* 0x000fe200020004ff */
[C---:B------:R-:W-:Y:S01]  /*6030*/  FMUL R33, R78.reuse, R37 ;  /* 0x000000254e217220 */ /* 0x040fe20000400000 */
[C---:B------:R-:W-:Y:S01]  /*6040*/  FMUL R36, R78.reuse, R40 ;  /* 0x000000284e247220 */ /* 0x040fe20000400000 */
[----:B------:R-:W-:Y:S01]  /*6050*/  F2FP.F16.E5M2.UNPACK_B R113, R155.H1 ;  /* 0x0000009bff71723e */ /* 0x000fe200030004ff */
[C---:B------:R-:W-:Y:S01]  /*6060*/  FMUL R37, R78.reuse, R41 ;  /* 0x000000294e257220 */ /* 0x040fe20000400000 */
[----:B------:R-:W-:Y:S02]  /*6070*/  HADD2.F32 R112, -RZ, R111.H1_H1 ;  /* 0x3000006fff707230 */ /* 0x000fe40000004100 */
        /* <DEDUP_REMOVED lines=26> */
[C---:B------:R-:W-:Y:S01]  /*6220*/  FFMA R3, R81.reuse, R84, R3 ;  /* 0x0000005451037223 */ /* 0x040fe20000000003 */
[C---:B------:R-:W-:Y:S01]  /*6230*/  FFMA R7, R81.reuse, R86, R7 ;  /* 0x0000005651077223 */ /* 0x040fe20000000007 */
[----:B------:R-:W-:Y:S01]  /*6240*/  F2FP.F16.E5M2.UNPACK_B R131, R160 ;  /* 0x000000a0ff83723e */ /* 0x000fe200020004ff */
[C---:B------:R-:W-:Y:S01]  /*6250*/  FFMA R4, R81.reuse, R85, R4 ;  /* 0x0000005551047223 */ /* 0x040fe20000000004 */
[C---:B------:R-:W-:Y:S01]  /*6260*/  FFMA R5, R81.reuse, R88, R5 ;  /* 0x0000005851057223 */ /* 0x040fe20000000005 */
[----:B------:R-:W-:Y:S01]  /*6270*/  F2FP.F16.E5M2.UNPACK_B R133, R160.H1 ;  /* 0x000000a0ff85723e */ /* 0x000fe200030004ff */
[----:B------:R-:W-:Y:S01]  /*6280*/  FFMA R6, R81, R87, R6 ;  /* 0x0000005751067223 */ /* 0x000fe20000000006 */
[----:B------:R-:W-:Y:S01]  /*6290*/  F2FP.SATFINITE.E5M2.F32.PACK_AB_MERGE_C R195, R7, R3, RZ ;  /* 0x0000000307c3723e */ /* 0x000fe200048060ff */
[----:B------:R-:W-:Y:S02]  /*62a0*/  HADD2.F32 R128, -RZ, R127.H1_H1 ;  /* 0x3000007fff807230 */ /* 0x000fe40000004100 */
[----:B------:R-:W-:Y:S01]  /*62b0*/  FMUL R11, R78, R11 ;  /* 0x0000000b4e0b7220 */ /* 0x000fe20000400000 */
[----:B------:R-:W-:Y:S01]  /*62c0*/  HADD2.F32 R132, -RZ, R131.H1_H1 ;  /* 0x30000083ff847230 */ /* 0x000fe20000004100 */
[----:B------:R-:W-:Y:S01]  /*62d0*/  F2FP.SATFINITE.E5M2.F32.PACK_AB_MERGE_C R200, R2, R0, R195 ;  /* 0x0000000002c8723e */ /* 0x000fe200048060c3 */
[----:B------:R-:W-:Y:S01]  /*62e0*/  FMUL R10, R78, R14 ;  /* 0x0000000e4e0a7220 */ /* 0x000fe20000400000 */
[----:B------:R-:W-:Y:S01]  /*62f0*/  IADD3 R195, PT, PT, R186, R207, RZ ;  /* 0x000000cfbac37210 */ /* 0x000fe20007ffe0ff */
[C---:B------:R-:W-:Y:S01]  /*6300*/  FFMA R11, R81.reuse, R90, R11 ;  /* 0x0000005a510b7223 */ /* 0x040fe2000000000b */
[C---:B------:R-:W-:Y:S01]  /*6310*/  FFMA R8, R81.reuse, R89, R8 ;  /* 0x0000005951087223 */ /* 0x040fe20000000008 */
[C---:B------:R-:W-:Y:S01]  /*6320*/  FFMA R9, R81.reuse, R92, R9 ;  /* 0x0000005c51097223 */ /* 0x040fe20000000009 */
[--C-:B------:R-:W-:Y:S02]  /*6330*/  HADD2.F32 R95, -RZ, R97.reuse.H0_H0 ;  /* 0x20000061ff5f7230 */ /* 0x100fe40000004100 */
[----:B------:R-:W-:Y:S01]  /*6340*/  FFMA R10, R81, R91, R10 ;  /* 0x0000005b510a7223 */ /* 0x000fe2000000000a */
[----:B------:R-:W-:Y:S01]  /*6350*/  F2FP.SATFINITE.E5M2.F32.PACK_AB_MERGE_C R201, R11, R6, RZ ;  /* 0x000000060bc9723e */ /* 0x000fe200048060ff */
[C---:B------:R-:W-:Y:S01]  /*6360*/  FMUL R15, R78.reuse, R15 ;  /* 0x0000000f4e0f7220 */ /* 0x040fe20000400000 */
[----:B------:R-:W-:Y:S02]  /*6370*/  HADD2.F32 R98, -RZ, R97.H1_H1 ;  /* 0x30000061ff627230 */ /* 0x000fe40000004100 */
[C---:B------:R-:W-:Y:S01]  /*6380*/  FMUL R14, R78.reuse, R18 ;  /* 0x000000124e0e7220 */ /* 0x040fe20000400000 */
[----:B------:R-:W-:Y:S01]  /*6390*/  F2FP.SATFINITE.E5M2.F32.PACK_AB_MERGE_C R201, R5, R4, R201 ;  /* 0x0000000405c9723e */ /* 0x000fe200048060c9 */
[----:B------:R-:W-:Y:S02]  /*63a0*/  HADD2.F32 R97, -RZ, R99.H0_H0 ;  /* 0x20000063ff617230 */ /* 0x000fe40000004100 */
[C---:B------:R-:W-:Y:S01]  /*63b0*/  FFMA R15, R81.reuse, R94, R15 ;  /* 0x0000005e510f7223 */ /* 0x040fe2000000000f */
[C---:B------:R-:W-:Y:S01]  /*63c0*/  FFMA R12, R81.reuse, R93, R12 ;  /* 0x0000005d510c7223 */ /* 0x040fe2000000000c */
[----:B------:R-:W-:Y:S01]  /*63d0*/  FFMA R13, R81, R96, R13 ;  /* 0x00000060510d7223 */ /* 0x000fe2000000000d */
[----:B------:R-:W-:Y:S01]  /*63e0*/  F2FP.F16.E5M2.UNPACK_B R135, R161 ;  /* 0x000000a1ff87723e */ /* 0x000fe200020004ff */
[--C-:B------:R-:W-:Y:S01]  /*63f0*/  HADD2.F32 R99, -RZ, R101.reuse.H0_H0 ;  /* 0x20000065ff637230 */ /* 0x100fe20000004100 */
[----:B------:R-:W-:Y:S01]  /*6400*/  F2FP.SATFINITE.E5M2.F32.PACK_AB_MERGE_C R202, R15, R10, RZ ;  /* 0x0000000a0fca723e */ /* 0x000fe200048060ff */
[----:B------:R-:W-:Y:S01]  /*6410*/  FFMA R14, R81, R95, R14 ;  /* 0x0000005f510e7223 */ /* 0x000fe2000000000e */
[C---:B------:R-:W-:Y:S01]  /*6420*/  FMUL R19, R78.reuse, R19 ;  /* 0x000000134e137220 */ /* 0x040fe20000400000 */
[----:B------:R-:W-:Y:S01]  /*6430*/  HADD2.F32 R102, -RZ, R101.H1_H1 ;  /* 0x30000065ff667230 */ /* 0x000fe20000004100 */
[----:B------:R-:W-:Y:S01]  /*6440*/  F2FP.SATFINITE.E5M2.F32.PACK_AB_MERGE_C R202, R9, R8, R202 ;  /* 0x0000000809ca723e */ /* 0x000fe200048060ca */
[----:B------:R-:W-:Y:S02]  /*6450*/  HADD2.F32 R101, -RZ, R103.H0_H0 ;  /* 0x20000067ff657230 */ /* 0x000fe40000004100 */
[C---:B------:R-:W-:Y:S01]  /*6460*/  FFMA R19, R81.reuse, R98, R19 ;  /* 0x0000006251137223 */ /* 0x040fe20000000013 */
[C---:B------:R-:W-:Y:S01]  /*6470*/  FFMA R16, R81.reuse, R97, R16 ;  /* 0x0000006151107223 */ /* 0x040fe20000000010 */
[----:B------:R-:W-:Y:S01]  /*6480*/  FFMA R17, R81, R100, R17 ;  /* 0x0000006451117223 */ /* 0x000fe20000000011 */
[----:B------:R-:W-:Y:S02]  /*6490*/  HADD2.F32 R136, -RZ, R135.H1_H1 ;  /* 0x30000087ff887230 */ /* 0x000fe40000004100 */
[C---:B------:R-:W-:Y:S01]  /*64a0*/  FMUL R18, R78.reuse, R22 ;  /* 0x000000164e127220 */ /* 0x040fe20000400000 */
[----:B------:R-:W-:Y:S01]  /*64b0*/  F2FP.F16.E5M2.UNPACK_B R137, R161.H1 ;  /* 0x000000a1ff89723e */ /* 0x000fe200030004ff */
[C---:B------:R-:W-:Y:S01]  /*64c0*/  FMUL R23, R78.reuse, R23 ;  /* 0x000000174e177220 */ /* 0x040fe20000400000 */
[--C-:B------:R-:W-:Y:S01]  /*64d0*/  HADD2.F32 R103, -RZ, R105.reuse.H0_H0 ;  /* 0x20000069ff677230 */ /* 0x100fe20000004100 */
[----:B------:R-:W-:Y:S01]  /*64e0*/  F2FP.SATFINITE.E5M2.F32.PACK_AB_MERGE_C R203, R19, R14, RZ ;  /* 0x0000000e13cb723e */ /* 0x000fe200048060ff */
[C---:B------:R-:W-:Y:S01]  /*64f0*/  FFMA R18, R81.reuse, R99, R18 ;  /* 0x0000006351127223 */ /* 0x040fe20000000012 */
[C---:B------:R-:W-:Y:S01]  /*6500*/  FFMA R23, R81.reuse, R102, R23 ;  /* 0x0000006651177223 */ /* 0x040fe20000000017 */
[----:B------:R-:W-:Y:S01]  /*6510*/  FFMA R20, R81, R101, R20 ;  /* 0x0000006551147223 */ /* 0x000fe20000000014 */
[----:B------:R-:W-:Y:S01]  /*6520*/  F2FP.F16.E5M2.UNPACK_B R139, R162 ;  /* 0x000000a2ff8b723e */ /* 0x000fe200020004ff */
[----:B------:R-:W-:Y:S01]  /*6530*/  HADD2.F32 R106, -RZ, R105.H1_H1 ;  /* 0x30000069ff6a7230 */ /* 0x000fe20000004100 */
[----:B------:R-:W-:Y:S01]  /*6540*/  F2FP.SATFINITE.E5M2.F32.PACK_AB_MERGE_C R203, R13, R12, R203 ;  /* 0x0000000c0dcb723e */ /* 0x000fe200048060cb */
[----:B------:R-:W-:Y:S01]  /*6550*/  FFMA R21, R81, R104, R21 ;  /* 0x0000006851157223 */ /* 0x000fe20000000015 */
[----:B------:R-:W-:Y:S01]  /*6560*/  F2FP.SATFINITE.E5M2.F32.PACK_AB_MERGE_C R208, R23, R18, RZ ;  /* 0x0000001217d0723e */ /* 0x000fe200048060ff */
[----:B------:R-:W-:Y:S02]  /*6570*/  HADD2.F32 R105, -RZ, R107.H0_H0 ;  /* 0x2000006bff697230 */ /* 0x000fe40000004100 */
[C---:B------:R-:W-:Y:S01]  /*6580*/  FMUL R22, R78.reuse, R26 ;  /* 0x0000001a4e167220 */ /* 0x040fe20000400000 */
[----:B------:R1:W-:Y:S01]  /*6590*/  STS.128 [R172+UR49+0x8200], R200 ;  /* 0x008200c8ac007988 */ /* 0x0003e20008000c31 */
[----:B------:R-:W-:Y:S01]  /*65a0*/  F2FP.SATFINITE.E5M2.F32.PACK_AB_MERGE_C R208, R17, R16, R208 ;  /* 0x0000001011d0723e */ /* 0x000fe200048060d0 */
[----:B------:R-:W-:Y:S02]  /*65b0*/  HADD2.F32 R140, -RZ, R139.H1_H1 ;  /* 0x3000008bff8c7230 */ /* 0x000fe40000004100 */
[C---:B------:R-:W-:Y:S01]  /*65c0*/  FFMA R22, R81.reuse, R103, R22 ;  /* 0x0000006751167223 */ /* 0x040fe20000000016 */
[C---:B------:R-:W-:Y:S01]  /*65d0*/  FMUL R27, R78.reuse, R27 ;  /* 0x0000001b4e1b7220 */ /* 0x040fe20000400000 */
[--C-:B------:R-:W-:Y:S02]  /*65e0*/  HADD2.F32 R107, -RZ, R109.reuse.H0_H0 ;  /* 0x2000006dff6b7230 */ /* 0x100fe40000004100 */
[C---:B------:R-:W-:Y:S01]  /*65f0*/  FMUL R26, R78.reuse, R30 ;  /* 0x0000001e4e1a7220 */ /* 0x040fe20000400000 */
[----:B------:R-:W-:Y:S02]  /*6600*/  HADD2.F32 R110, -RZ, R109.H1_H1 ;  /* 0x3000006dff6e7230 */ /* 0x000fe40000004100 */
[C---:B------:R-:W-:Y:S01]  /*6610*/  FFMA R27, R81.reuse, R106, R27 ;  /* 0x0000006a511b7223 */ /* 0x040fe2000000001b */
[C---:B------:R-:W-:Y:S01]  /*6620*/  FFMA R24, R81.reuse, R105, R24 ;  /* 0x0000006951187223 */ /* 0x040fe20000000018 */
[----:B------:R-:W-:Y:S01]  /*6630*/  FFMA R25, R81, R108, R25 ;  /* 0x0000006c51197223 */ /* 0x000fe20000000019 */
[----:B------:R-:W-:Y:S01]  /*6640*/  F2FP.F16.E5M2.UNPACK_B R141, R162.H1 ;  /* 0x000000a2ff8d723e */ /* 0x000fe200030004ff */
[----:B------:R-:W-:Y:S01]  /*6650*/  HADD2.F32 R109, -RZ, R111.H0_H0 ;  /* 0x2000006fff6d7230 */ /* 0x000fe20000004100 */
[----:B------:R-:W-:Y:S01]  /*6660*/  F2FP.SATFINITE.E5M2.F32.PACK_AB_MERGE_C R209, R27, R22, RZ ;  /* 0x000000161bd1723e */ /* 0x000fe200048060ff */
[----:B------:R-:W-:Y:S01]  /*6670*/  FFMA R26, R81, R107, R26 ;  /* 0x0000006b511a7223 */ /* 0x000fe2000000001a */
[C---:B------:R-:W-:Y:S01]  /*6680*/  FMUL R31, R78.reuse, R31 ;  /* 0x0000001f4e1f7220 */ /* 0x040fe20000400000 */
[--C-:B------:R-:W-:Y:S01]  /*6690*/  HADD2.F32 R111, -RZ, R113.reuse.H0_H0 ;  /* 0x20000071ff6f7230 */ /* 0x100fe20000004100 */
[----:B------:R-:W-:Y:S01]  /*66a0*/  F2FP.SATFINITE.E5M2.F32.PACK_AB_MERGE_C R209, R21, R20, R209 ;  /* 0x0000001415d1723e */ /* 0x000fe200048060d1 */
[----:B------:R-:W-:Y:S02]  /*66b0*/  HADD2.F32 R114, -RZ, R113.H1_H1 ;  /* 0x30000071ff727230 */ /* 0x000fe40000004100 */
[C---:B------:R-:W-:Y:S01]  /*66c0*/  FFMA R31, R81.reuse, R110, R31 ;  /* 0x0000006e511f7223 */ /* 0x040fe2000000001f */
[C---:B------:R-:W-:Y:S01]  /*66d0*/  FFMA R28, R81.reuse, R109, R28 ;  /* 0x0000006d511c7223 */ /* 0x040fe2000000001c */
[----:B------:R-:W-:Y:S01]  /*66e0*/  FFMA R29, R81, R112, R29 ;  /* 0x00000070511d7223 */ /* 0x000fe2000000001d */
[----:B------:R-:W-:Y:S02]  /*66f0*/  HADD2.F32 R113, -RZ, R115.H0_H0 ;  /* 0x20000073ff717230 */ /* 0x000fe40000004100 */
[C---:B------:R-:W-:Y:S01]  /*6700*/  FMUL R30, R78.reuse, R34 ;  /* 0x000000224e1e7220 */ /* 0x040fe20000400000 */
[----:B------:R-:W-:Y:S01]  /*6710*/  F2FP.F16.E5M2.UNPACK_B R143, R163 ;  /* 0x000000a3ff8f723e */ /* 0x000fe200020004ff */
[C---:B------:R-:W-:Y:S01]  /*6720*/  FMUL R35, R78.reuse, R35 ;  /* 0x000000234e237220 */ /* 0x040fe20000400000 */
[----:B------:R-:W-:Y:S01]  /*6730*/  HADD2.F32 R115, -RZ, R117.H0_H0 ;  /* 0x20000075ff737230 */ /* 0x000fe20000004100 */
[----:B------:R-:W-:Y:S01]  /*6740*/  F2FP.SATFINITE.E5M2.F32.PACK_AB_MERGE_C R210, R31, R26, RZ ;  /* 0x0000001a1fd2723e */ /* 0x000fe200048060ff */
[C---:B------:R-:W-:Y:S01]  /*6750*/  FFMA R30, R81.reuse, R111, R30 ;  /* 0x0000006f511e7223 */ /* 0x040fe2000000001e */
[C---:B------:R-:W-:Y:S01]  /*6760*/  FFMA R35, R81.reuse, R114, R35 ;  /* 0x0000007251237223 */ /* 0x040fe20000000023 */
[C---:B------:R-:W-:Y:S01]  /*6770*/  FFMA R32, R81.reuse, R113, R32 ;  /* 0x0000007151207223 */ /* 0x040fe20000000020 */
[----:B------:R-:W-:Y:S01]  /*6780*/  F2FP.F16.E5M2.UNPACK_B R145, R163.H1 ;  /* 0x000000a3ff91723e */ /* 0x000fe200030004ff */
[----:B------:R-:W-:Y:S01]  /*6790*/  FFMA R33, R81, R116, R33 ;  /* 0x0000007451217223 */ /* 0x000fe20000000021 */
[----:B------:R-:W-:Y:S01]  /*67a0*/  F2FP.SATFINITE.E5M2.F32.PACK_AB_MERGE_C R210, R25, R24, R210 ;  /* 0x0000001819d2723e */ /* 0x000fe200048060d2 */
[----:B------:R-:W-:Y:S01]  /*67b0*/  HADD2.F32 R144, -RZ, R143.H1_H1 ;  /* 0x3000008fff907230 */ /* 0x000fe20000004100 */
[----:B------:R-:W-:Y:S01]  /*67c0*/  F2FP.SATFINITE.E5M2.F32.PACK_AB_MERGE_C R211, R35, R30, RZ ;  /* 0x0000001e23d3723e */ /* 0x000fe200048060ff */
[----:B------:R-:W-:Y:S02]  /*67d0*/  HADD2.F32 R118, -RZ, R117.H1_H1 ;  /* 0x30000075ff767230 */ /* 0x000fe40000004100 */
[C---:B------:R-:W-:Y:S01]  /*67e0*/  FMUL R34, R78.reuse, R38 ;  /* 0x000000264e227220 */ /* 0x040fe20000400000 */
[----:B------:R-:W-:Y:S01]  /*67f0*/  HADD2.F32 R117, -RZ, R119.H0_H0 ;  /* 0x20000077ff757230 */ /* 0x000fe20000004100 */
[----:B------:R-:W-:Y:S01]  /*6800*/  F2FP.SATFINITE.E5M2.F32.PACK_AB_MERGE_C R211, R29, R28, R211 ;  /* 0x0000001c1dd3723e */ /* 0x000fe200048060d3 */
[C---:B------:R-:W-:Y:S01]  /*6810*/  FMUL R39, R78.reuse, R39 ;  /* 0x000000274e277220 */ /* 0x040fe20000400000 */
[--C-:B------:R-:W-:Y:S02]  /*6820*/  HADD2.F32 R119, -RZ, R121.reuse.H0_H0 ;  /* 0x20000079ff777230 */ /* 0x100fe40000004100 */
[C---:B------:R-:W-:Y:S01]  /*6830*/  FFMA R34, R81.reuse, R115, R34 ;  /* 0x0000007351227223 */ /* 0x040fe20000000022 */
[----:B------:R-:W-:Y:S01]  /*6840*/  HADD2.F32 R122, -RZ, R121.H1_H1 ;  /* 0x30000079ff7a7230 */ /* 0x000fe20000004100 */
[----:B------:R1:W-:Y:S01]  /*6850*/  STS.128 [R192+0x8010], R208 ;  /* 0x008010d0c0007388 */ /* 0x0003e20000000c00 */
[----:B------:R-:W-:Y:S02]  /*6860*/  HADD2.F32 R121, -RZ, R123.H0_H0 ;  /* 0x2000007bff797230 */ /* 0x000fe40000004100 */
[C---:B------:R-:W-:Y:S01]  /*6870*/  FFMA R39, R81.reuse, R118, R39 ;  /* 0x0000007651277223 */ /* 0x040fe20000000027 */
[C---:B------:R-:W-:Y:S01]  /*6880*/  FFMA R36, R81.reuse, R117, R36 ;  /* 0x0000007551247223 */ /* 0x040fe20000000024 */
[----:B------:R-:W-:Y:S01]  /*6890*/  FFMA R37, R81, R120, R37 ;  /* 0x0000007851257223 */ /* 0x000fe20000000025 */
[C---:B------:R-:W-:Y:S01]  /*68a0*/  FMUL R38, R78.reuse, R42 ;  /* 0x0000002a4e267220 */ /* 0x040fe20000400000 */
[----:B------:R-:W-:Y:S01]  /*68b0*/  ISETP.NE.AND P0, PT, R189, RZ, PT ;  /* 0x000000ffbd00720c */ /* 0x000fe20003f05270 */
[C---:B------:R-:W-:Y:S01]  /*68c0*/  FMUL R43, R78.reuse, R43 ;  /* 0x0000002b4e2b7220 */ /* 0x040fe20000400000 */
[--C-:B------:R-:W-:Y:S01]  /*68d0*/  HADD2.F32 R123, -RZ, R125.reuse.H0_H0 ;  /* 0x2000007dff7b7230 */ /* 0x100fe20000004100 */
[----:B------:R-:W-:Y:S01]  /*68e0*/  F2FP.SATFINITE.E5M2.F32.PACK_AB_MERGE_C R212, R39, R34, RZ ;  /* 0x0000002227d4723e */ /* 0x000fe200048060ff */
[C---:B------:R-:W-:Y:S01]  /*68f0*/  FFMA R38, R81.reuse, R119, R38 ;  /* 0x0000007751267223 */ /* 0x040fe20000000026 */
[C---:B------:R-:W-:Y:S01]  /*6900*/  FFMA R43, R81.reuse, R122, R43 ;  /* 0x0000007a512b7223 */ /* 0x040fe2000000002b */
[----:B------:R-:W-:Y:S01]  /*6910*/  FFMA R40, R81, R121, R40 ;  /* 0x0000007951287223 */ /* 0x000fe20000000028 */
[----:B------:R-:W-:Y:S01]  /*6920*/  F2FP.SATFINITE.E5M2.F32.PACK_AB_MERGE_C R212, R33, R32, R212 ;  /* 0x0000002021d4723e */ /* 0x000fe200048060d4 */
[----:B------:R-:W-:Y:S01]  /*6930*/  FFMA R41, R81, R124, R41 ;  /* 0x0000007c51297223 */ /* 0x000fe20000000029 */
[----:B------:R-:W-:Y:S01]  /*6940*/  HADD2.F32 R126, -RZ, R125.H1_H1 ;  /* 0x3000007dff7e7230 */ /* 0x000fe20000004100 */
[----:B------:R-:W-:Y:S01]  /*6950*/  F2FP.SATFINITE.E5M2.F32.PACK_AB_MERGE_C R213, R43, R38, RZ ;  /* 0x000000262bd5723e */ /* 0x000fe200048060ff */
[----:B------:R-:W-:Y:S02]  /*6960*/  HADD2.F32 R125, -RZ, R127.H0_H0 ;  /* 0x2000007fff7d7230 */ /* 0x000fe40000004100 */
[C---:B------:R-:W-:Y:S01]  /*6970*/  FMUL R42, R78.reuse, R46 ;  /* 0x0000002e4e2a7220 */ /* 0x040fe20000400000 */
[----:B------:R-:W-:Y:S01]  /*6980*/  FMUL R47, R78, R47 ;  /* 0x0000002f4e2f7220 */ /* 0x000fe20000400000 */
[--C-:B------:R-:W-:Y:S01]  /*6990*/  HADD2.F32 R127, -RZ, R129.reuse.H0_H0 ;  /* 0x20000081ff7f7230 */ /* 0x100fe20000004100 */
[----:B------:R-:W-:Y:S01]  /*69a0*/  F2FP.SATFINITE.E5M2.F32.PACK_AB_MERGE_C R213, R37, R36, R213 ;  /* 0x0000002425d5723e */ /* 0x000fe200048060d5 */
[C---:B------:R-:W-:Y:S01]  /*69b0*/  FFMA R42, R81.reuse, R123, R42 ;  /* 0x0000007b512a7223 */ /* 0x040fe2000000002a */
[C---:B------:R-:W-:Y:S01]  /*69c0*/  FFMA R47, R81.reuse, R126, R47 ;  /* 0x0000007e512f7223 */ /* 0x040fe2000000002f */
[C---:B------:R-:W-:Y:S01]  /*69d0*/  FFMA R44, R81.reuse, R125, R44 ;  /* 0x0000007d512c7223 */ /* 0x040fe2000000002c */
[----:B------:R-:W-:Y:S01]  /*69e0*/  ISETP.NE.AND P6, PT, R198, RZ, PT ;  /* 0x000000ffc600720c */ /* 0x000fe20003fc5270 */
[----:B------:R-:W-:Y:S01]  /*69f0*/  FFMA R45, R81, R128, R45 ;  /* 0x00000080512d7223 */ /* 0x000fe2000000002d */
[----:B------:R-:W-:Y:S01]  /*6a00*/  HADD2.F32 R130, -RZ, R129.H1_H1 ;  /* 0x30000081ff827230 */ /* 0x000fe20000004100 */
[----:B------:R-:W-:Y:S01]  /*6a10*/  F2FP.SATFINITE.E5M2.F32.PACK_AB_MERGE_C R214, R47, R42, RZ ;  /* 0x0000002a2fd6723e */ /* 0x000fe200048060ff */
[----:B------:R-:W-:Y:S02]  /*6a20*/  HADD2.F32 R129, -RZ, R131.H0_H0 ;  /* 0x20000083ff817230 */ /* 0x000fe40000004100 */
[C---:B------:R-:W-:Y:S01]  /*6a30*/  FMUL R46, R78.reuse, R50 ;  /* 0x000000324e2e7220 */ /* 0x040fe20000400000 */
[C---:B------:R-:W-:Y:S01]  /*6a40*/  FMUL R51, R78.reuse, R51 ;  /* 0x000000334e337220 */ /* 0x040fe20000400000 */
[--C-:B------:R-:W-:Y:S02]  /*6a50*/  HADD2.F32 R131, -RZ, R133.reuse.H0_H0 ;  /* 0x20000085ff837230 */ /* 0x100fe40000004100 */
[C---:B------:R-:W-:Y:S01]  /*6a60*/  FMUL R50, R78.reuse, R54 ;  /* 0x000000364e327220 */ /* 0x040fe20000400000 */
[C---:B------:R-:W-:Y:S01]  /*6a70*/  FFMA R46, R81.reuse, R127, R46 ;  /* 0x0000007f512e7223 */ /* 0x040fe2000000002e */
[----:B------:R-:W-:Y:S02]  /*6a80*/  HADD2.F32 R134, -RZ, R133.H1_H1 ;  /* 0x30000085ff867230 */ /* 0x000fe40000004100 */
[C---:B------:R-:W-:Y:S01]  /*6a90*/  FFMA R51, R81.reuse, R130, R51 ;  /* 0x0000008251337223 */ /* 0x040fe20000000033 */
[----:B------:R-:W-:Y:S02]  /*6aa0*/  HADD2.F32 R133, -RZ, R135.H0_H0 ;  /* 0x20000087ff857230 */ /* 0x000fe40000004100 */
[C---:B------:R-:W-:Y:S01]  /*6ab0*/  FMUL R55, R78.reuse, R55 ;  /* 0x000000374e377220 */ /* 0x040fe20000400000 */
[C---:B------:R-:W-:Y:S01]  /*6ac0*/  FFMA R48, R81.reuse, R129, R48 ;  /* 0x0000008151307223 */ /* 0x040fe20000000030 */
[C---:B------:R-:W-:Y:S01]  /*6ad0*/  FFMA R49, R81.reuse, R132, R49 ;  /* 0x0000008451317223 */ /* 0x040fe20000000031 */
[--C-:B------:R-:W-:Y:S02]  /*6ae0*/  HADD2.F32 R135, -RZ, R137.reuse.H0_H0 ;  /* 0x20000089ff877230 */ /* 0x100fe40000004100 */
[C---:B------:R-:W-:Y:S01]  /*6af0*/  FFMA R50, R81.reuse, R131, R50 ;  /* 0x0000008351327223 */ /* 0x040fe20000000032 */
[----:B------:R-:W-:Y:S02]  /*6b00*/  HADD2.F32 R138, -RZ, R137.H1_H1 ;  /* 0x30000089ff8a7230 */ /* 0x000fe40000004100 */
[C---:B------:R-:W-:Y:S01]  /*6b10*/  FMUL R54, R78.reuse, R58 ;  /* 0x0000003a4e367220 */ /* 0x040fe20000400000 */
[----:B------:R-:W-:Y:S02]  /*6b20*/  HADD2.F32 R137, -RZ, R139.H0_H0 ;  /* 0x2000008bff897230 */ /* 0x000fe40000004100 */
[C---:B------:R-:W-:Y:S01]  /*6b30*/  FFMA R55, R81.reuse, R134, R55 ;  /* 0x0000008651377223 */ /* 0x040fe20000000037 */
        /* <DEDUP_REMOVED lines=16> */
[----:B------:R-:W-:Y:S01]  /*6c40*/  FFMA R63, R81, R142, R63 ;  /* 0x0000008e513f7223 */ /* 0x000fe2000000003f */
[----:B------:R-:W-:Y:S01]  /*6c50*/  FMUL R67, R78, R67 ;  /* 0x000000434e437220 */ /* 0x000fe20000400000 */
[----:B------:R-:W-:Y:S01]  /*6c60*/  F2FP.SATFINITE.E5M2.F32.PACK_AB_MERGE_C R215, R51, R46, RZ ;  /* 0x0000002e33d7723e */ /* 0x000fe200048060ff */
[C---:B------:R-:W-:Y:S01]  /*6c70*/  FFMA R60, R81.reuse, R141, R60 ;  /* 0x0000008d513c7223 */ /* 0x040fe2000000003c */
[C---:B------:R-:W-:Y:S01]  /*6c80*/  FFMA R61, R81.reuse, R144, R61 ;  /* 0x00000090513d7223 */ /* 0x040fe2000000003d */
[C---:B------:R-:W-:Y:S01]  /*6c90*/  FFMA R62, R81.reuse, R143, R62 ;  /* 0x0000008f513e7223 */ /* 0x040fe2000000003e */
[----:B------:R-:W-:Y:S01]  /*6ca0*/  FFMA R67, R81, R146, R67 ;  /* 0x0000009251437223 */ /* 0x000fe20000000043 */
[----:B------:R-:W-:Y:S02]  /*6cb0*/  F2FP.SATFINITE.E5M2.F32.PACK_AB_MERGE_C R214, R41, R40, R214 ;  /* 0x0000002829d6723e */ /* 0x000fe400048060d6 */
[----:B------:R-:W-:Y:S02]  /*6cc0*/  F2FP.SATFINITE.E5M2.F32.PACK_AB_MERGE_C R215, R45, R44, R215 ;  /* 0x0000002c2dd7723e */ /* 0x000fe400048060d7 */
[----:B------:R-:W-:Y:S02]  /*6cd0*/  F2FP.SATFINITE.E5M2.F32.PACK_AB_MERGE_C R216, R55, R50, RZ ;  /* 0x0000003237d8723e */ /* 0x000fe400048060ff */
[----:B------:R-:W-:Y:S01]  /*6ce0*/  F2FP.SATFINITE.E5M2.F32.PACK_AB_MERGE_C R217, R59, R54, RZ ;  /* 0x000000363bd9723e */ /* 0x000fe200048060ff */
[----:B------:R1:W-:Y:S01]  /*6cf0*/  STS.128 [R195+0x8020], R212 ;  /* 0x008020d4c3007388 */ /* 0x0003e20000000c00 */
[----:B------:R-:W-:Y:S02]  /*6d00*/  F2FP.SATFINITE.E5M2.F32.PACK_AB_MERGE_C R218, R63, R58, RZ ;  /* 0x0000003a3fda723e */ /* 0x000fe400048060ff */
[----:B------:R-:W-:Y:S02]  /*6d10*/  F2FP.SATFINITE.E5M2.F32.PACK_AB_MERGE_C R219, R67, R62, RZ ;  /* 0x0000003e43db723e */ /* 0x000fe400048060ff */
[----:B------:R-:W-:Y:S02]  /*6d20*/  F2FP.SATFINITE.E5M2.F32.PACK_AB_MERGE_C R216, R49, R48, R216 ;  /* 0x0000003031d8723e */ /* 0x000fe400048060d8 */
[----:B------:R-:W-:Y:S02]  /*6d30*/  F2FP.SATFINITE.E5M2.F32.PACK_AB_MERGE_C R217, R53, R52, R217 ;  /* 0x0000003435d9723e */ /* 0x000fe400048060d9 */
[----:B------:R-:W-:Y:S02]  /*6d40*/  F2FP.SATFINITE.E5M2.F32.PACK_AB_MERGE_C R218, R57, R56, R218 ;  /* 0x0000003839da723e */ /* 0x000fe400048060da */
[----:B------:R-:W-:Y:S02]  /*6d50*/  F2FP.SATFINITE.E5M2.F32.PACK_AB_MERGE_C R219, R61, R60, R219 ;  /* 0x0000003c3ddb723e */ /* 0x000fe400048060db */
[----:B------:R-:W-:Y:S02]  /*6d60*/  LEA R204, R181, UR49, 0x3 ;  /* 0x00000031b5cc7c11 */ /* 0x000fe4000f8e18ff */
[----:B------:R-:W-:Y:S01]  /*6d70*/  @P6 SHF.L.U32 R221, R180, 0x1f, RZ ;  /* 0x0000001fb4dd6819 */ /* 0x000fe200000006ff */
[----:B------:R1:W-:Y:S01]  /*6d80*/  STS.128 [R194+0x8010], R216 ;  /* 0x008010d8c2007388 */ /* 0x0003e20000000c00 */
[----:B------:R-:W-:Y:S01]  /*6d90*/  @!PT LDS RZ, [RZ] ;  /* 0x00000000fffff984 */ /* 0x000fe20000000800 */
[----:B------:R-:W-:Y:S01]  /*6da0*/  @!PT LDS RZ, [RZ] ;  /* 0x00000000fffff984 */ /* 0x000fe20000000800 */
[----:B------:R-:W-:Y:S01]  /*6db0*/  @!PT LDS RZ, [RZ] ;  /* 0x00000000fffff984 */ /* 0x000fe20000000800 */
[----:B------:R-:W-:Y:S01]  /*6dc0*/  @!PT LDS RZ, [RZ] ;  /* 0x00000000fffff984 */ /* 0x000fe20000000800 */
[----:B------:R2:W-:Y:S07]  /*6dd0*/  MEMBAR.ALL.CTA ;  /* 0x0000000000007992 */ /* 0x0005ee0000008000 */
[----:B--2---:R-:W2:Y:S02]  /*6de0*/  FENCE.VIEW.ASYNC.S ;  /* 0x00000000000073c6 */ /* 0x004ea40000000000 */
[----:B--2---:R-:W-:Y:S06]  /*6df0*/  BAR.SYNC.DEFER_BLOCKING 0x1, 0x80 ;  /* 0x0042000000007b1d */ /* 0x004fec0000010000 */
[----:B------:R-:W-:Y:S05]  /*6e00*/  @P0 BRA `(.L_x_101) ;  /* 0x0000000000280947 */ /* 0x000fea0003800000 */
[----:B------:R-:W-:Y:S02]  /*6e10*/  UIADD3 UR4, UPT, UPT, UR49, 0x8200, URZ ;  /* 0x0000820031047890 */ /* 0x000fe4000fffe0ff */
[----:B------:R-:W-:Y:S01]  /*6e20*/  UIADD3 UR6, UP0, UPT, UR52, 0x680, URZ ;  /* 0x0000068034067890 */ /* 0x000fe2000ff1e0ff */
[----:B------:R-:W-:Y:S03]  /*6e30*/  UMOV UR43, UR36 ;  /* 0x00000024002b7c82 */ /* 0x000fe60008000000 */
[----:B------:R-:W-:Y:S01]  /*6e40*/  MOV R188, UR4 ;  /* 0x0000000400bc7c02 */ /* 0x000fe20008000f00 */
[----:B------:R-:W-:Y:S03]  /*6e50*/  UIADD3.X UR7, UPT, UPT, URZ, UR53, URZ, UP0, !UPT ;  /* 0x00000035ff077290 */ /* 0x000fe600087fe4ff */
[----:B------:R-:W-:Y:S11]  /*6e60*/  R2UR UR40, R188 ;  /* 0x00000000bc2872ca */ /* 0x000ff600000e0000 */
[----:B------:R-:W-:Y:S02]  /*6e70*/  @!UPT UIADD3 URZ, UPT, UPT, URZ, URZ, URZ ;  /* 0x000000fffffff290 */ /* 0x000fe4000fffe0ff */
[----:B------:R2:W-:Y:S01]  /*6e80*/  UTMASTG.3D [UR40], [UR6] ;  /* 0x00000028060073b5 */ /* 0x0005e20008010000 */
[----:B------:R0:W-:Y:S01]  /*6e90*/  UTMACMDFLUSH ;  /* 0x00000000000079b7 */ /* 0x0001e20000000000 */
[----:B--2---:R-:W-:Y:S04]  /*6ea0*/  DEPBAR.LE SB0, 0x1 ;  /* 0x000080400000791a */ /* 0x004fe80000000000 */
.L_x_101:
[----:B------:R-:W-:Y:S05]  /*6eb0*/  BSYNC.RECONVERGENT B0 ;  /* 0x0000000000007941 */ /* 0x000fea0003800200 */
.L_x_100:
[----:B------:R-:W-:Y:S06]  /*6ec0*/  BAR.SYNC.DEFER_BLOCKING 0x1, 0x80 ;  /* 0x0042000000007b1d */ /* 0x000fec0000010000 */
[----:B------:R-:W2:Y:S01]  /*6ed0*/  @P6 SYNCS.PHASECHK.TRANS64.TRYWAIT P0, [R204+URZ+0x70], R221 ;  /* 0x000070ddcc0065a7 */ /* 0x000ea200080011ff */
[----:B------:R-:W-:Y:S01]  /*6ee0*/  BSSY B1, `(.L_x_102) ;  /* 0x0000023000017945 */ /* 0x000fe20003800000 */
[----:B--2---:R-:W-:Y:S03]  /*6ef0*/  @P6 SEL R196, RZ, 0x1, !P0 ;  /* 0x00000001ffc46807 */ /* 0x004fe60004000000 */
[----:B------:R-:W-:Y:S05]  /*6f00*/  @!P6 BRA `(.L_x_103) ;  /* 0x000000000080e947 */ /* 0x000fea0003800000 */
[----:B------:R-:W-:Y:S01]  /*6f10*/  ISETP.NE.AND P1, PT, R197, RZ, PT ;  /* 0x000000ffc500720c */ /* 0x000fe20003f25270 */
[----:B------:R-:W-:Y:S01]  /*6f20*/  BSSY B0, `(.L_x_104) ;  /* 0x000000a000007945 */ /* 0x000fe20003800000 */
[----:B------:R-:W-:Y:S11]  /*6f30*/  ISETP.NE.AND P0, PT, R196, RZ, PT ;  /* 0x000000ffc400720c */ /* 0x000ff60003f05270 */
[----:B------:R-:W-:Y:S04]  /*6f40*/  @P1 IMAD R0, R181, 0x2000, R186 ;  /* 0x00002000b5001824 */ /* 0x000fe800078e02ba */
[C---:B------:R-:W-:Y:S01]  /*6f50*/  @P1 IMAD.IADD R6, R0.reuse, 0x1, R199 ;  /* 0x0000000100061824 */ /* 0x040fe200078e02c7 */
[----:B------:R-:W-:Y:S03]  /*6f60*/  @P1 IADD3 R4, PT, PT, R0, R207, RZ ;  /* 0x000000cf00041210 */ /* 0x000fe60007ffe0ff */
[----:B------:R-:W-:Y:S01]  /*6f70*/  @P1 IMAD.IADD R2, R205, 0x1, R6 ;  /* 0x00000001cd021824 */ /* 0x000fe200078e0206 */
[----:B------:R-:W-:Y:S06]  /*6f80*/  @P0 BRA `(.L_x_105) ;  /* 0x00000000000c0947 */ /* 0x000fec0003800000 */
[----:B------:R-:W-:Y:S04]  /*6f90*/  SHF.L.U32 R3, R180, 0x1f, RZ ;  /* 0x0000001fb4037819 */ /* 0x000fe800000006ff */
[----:B------:R-:W2:Y:S02]  /*6fa0*/  SYNCS.PHASECHK.TRANS64.TRYWAIT P0, [R204+URZ+0x70], R3 ;  /* 0x00007003cc0075a7 */ /* 0x000ea400080011ff */
[----:B--2---:R-:W-:Y:S05]  /*6fb0*/  @!P0 BRA `(.L_x_106) ;  /* 0x0000004c00148947 */ /* 0x004fea0003800000 */
.L_x_105:
[----:B------:R-:W-:Y:S05]  /*6fc0*/  BSYNC B0 ;  /* 0x0000000000007941 */ /* 0x000fea0003800000 */
.L_x_104:
[----:B------:R-:W-:Y:S01]  /*6fd0*/  ISETP.NE.AND P0, PT, R197, RZ, PT ;  /* 0x000000ffc500720c */ /* 0x000fe20003f05270 */
[----:B--2---:R-:W-:Y:S02]  /*6fe0*/  VIADD R204, R204, 0x90 ;  /* 0x00000090cccc7836 */ /* 0x004fe40000000000 */
[----:B------:R-:W-:Y:S02]  /*6ff0*/  IMAD.U32 R3, RZ, RZ, UR37 ;  /* 0x00000025ff037e24 */ /* 0x000fe4000f8e00ff */
[----:B------:R-:W-:Y:S03]  /*7000*/  VIADD R181, R181, 0x1 ;  /* 0x00000001b5b57836 */ /* 0x000fe60000000000 */
[----:B------:R-:W-:Y:S05]  /*7010*/  PRMT R3, R3, 0x654, R204 ;  /* 0x0000065403037816 */ /* 0x000fea00000000cc */
[----:B------:R2:W3:Y:S04]  /*7020*/  @P0 LDS.128 R148, [R0] ;  /* 0x0000000000940984 */ /* 0x0004e80000000c00 */
[----:B------:R2:W4:Y:S04]  /*7030*/  @P0 LDS.128 R156, [R4+0x20] ;  /* 0x00002000049c0984 */ /* 0x0005280000000c00 */
        /* <DEDUP_REMOVED lines=9> */
[----:B------:R-:W-:Y:S01]  /*70d0*/  SEL R181, R181, RZ, P0 ;  /* 0x000000ffb5b57207 */ /* 0x000fe20000000000 */
[----:B-----5:R5:W-:Y:S02]  /*70e0*/  SYNCS.ARRIVE.TRANS64.RED.A1T0 RZ, [R3+URZ], RZ ;  /* 0x000000ff03ff79a7 */ /* 0x020be400081004ff */
[----:B-----5:R-:W-:Y:S04]  /*70f0*/  SEL R3, RZ, 0x1, P0 ;  /* 0x00000001ff037807 */ /* 0x020fe80000000000 */
[----:B--234-:R-:W-:Y:S02]  /*7100*/  LOP3.LUT R180, R180, R3, RZ, 0x3c, !PT ;  /* 0x00000003b4b47212 */ /* 0x01cfe400078e3cff */
.L_x_103:
[----:B------:R-:W-:Y:S05]  /*7110*/  BSYNC B1 ;  /* 0x0000000000017941 */ /* 0x000fea0003800000 */
.L_x_102:
[----:B------:R-:W-:Y:S01]  /*7120*/  VIADD R0, R80, 0x40 ;  /* 0x0000004050007836 */ /* 0x000fe20000000000 */
[----:B------:R-:W-:Y:S04]  /*7130*/  BSSY.RECONVERGENT B6, `(.L_x_107) ;  /* 0x0000015000067945 */ /* 0x000fe80003800200 */
[----:B------:R-:W-:Y:S04]  /*7140*/  SHF.R.U32.HI R0, RZ, 0x15, R0 ;  /* 0x00000015ff007819 */ /* 0x000fe80000011600 */
[----:B------:R-:W-:Y:S11]  /*7150*/  LOP3.LUT P0, RZ, R0, 0x3, R173, 0x48, !PT ;  /* 0x0000000300ff7812 */ /* 0x000ff600078048ad */
[----:B------:R-:W-:Y:S02]  /*7160*/  @!UPT UIADD3 URZ, UPT, UPT, URZ, URZ, URZ ;  /* 0x000000fffffff290 */ /* 0x000fe4000fffe0ff */
[----:B------:R-:W-:Y:S05]  /*7170*/  @!P0 BRA `(.L_x_108) ;  /* 0x0000000000408947 */ /* 0x000fea0003800000 */
[----:B------:R-:W2:Y:S01]  /*7180*/  LDCU.64 UR8, c[0x4][0x78] ;  /* 0x01000f00ff0877ac */ /* 0x000ea20008000a00 */
[----:B------:R-:W-:Y:S01]  /*7190*/  MOV R3, 0x0 ;  /* 0x0000000000037802 */ /* 0x000fe20000000f00 */
[----:B------:R-:W-:Y:S02]  /*71a0*/  HFMA2 R12, -RZ, RZ, 0, 5.9604644775390625e-08 ;  /* 0x00000001ff0c7431 */ /* 0x000fe400000001ff */
[----:B------:R-:W-:Y:S02]  /*71b0*/  IMAD.MOV.U32 R8, RZ, RZ, 0x192 ;  /* 0x00000192ff087424 */ /* 0x000fe400078e00ff */
[----:B------:R-:W-:Y:S01]  /*71c0*/  IMAD.MOV.U32 R13, RZ, RZ, RZ ;  /* 0x000000ffff0d7224 */ /* 0x000fe200078e00ff */
[----:B------:R-:W3:Y:S01]  /*71d0*/  LDCU.64 UR6, c[0x4][0x80] ;  /* 0x01001000ff0677ac */ /* 0x000ee20008000a00 */
[----:B------:R-:W4:Y:S01]  /*71e0*/  LDC.64 R2, c[0x4][R3] ;  /* 0x0100000003027b82 */ /* 0x000f220000000a00 */
[----:B------:R-:W5:Y:S01]  /*71f0*/  LDCU.64 UR4, c[0x4][0x18] ;  /* 0x01000300ff0477ac */ /* 0x000f620008000a00 */
[----:B--2---:R-:W-:Y:S01]  /*7200*/  MOV R5, UR9 ;  /* 0x0000000900057c02 */ /* 0x004fe20008000f00 */
[----:B------:R-:W-:Y:S01]  /*7210*/  IMAD.U32 R4, RZ, RZ, UR8 ;  /* 0x00000008ff047e24 */ /* 0x000fe2000f8e00ff */
[----:B---3--:R-:W-:Y:S01]  /*7220*/  MOV R7, UR7 ;  /* 0x0000000700077c02 */ /* 0x008fe20008000f00 */
[----:B------:R-:W-:Y:S01]  /*7230*/  IMAD.U32 R6, RZ, RZ, UR6 ;  /* 0x00000006ff067e24 */ /* 0x000fe2000f8e00ff */
[----:B-----5:R-:W-:Y:S01]  /*7240*/  MOV R11, UR5 ;  /* 0x00000005000b7c02 */ /* 0x020fe20008000f00 */
[----:B------:R-:W-:Y:S02]  /*7250*/  IMAD.U32 R10, RZ, RZ, UR4 ;  /* 0x00000004ff0a7e24 */ /* 0x000fe4000f8e00ff */
[----:B------:R-:W-:Y:S07]  /*7260*/  LEPC R20, `(.L_x_108) ;  /* 0x000000001014794e */ /* 0x000fee0000000000 */
[----:B-1--4-:R-:W-:Y:S05]  /*7270*/  CALL.ABS.NOINC R2 ;  /* 0x0000000002007343 */ /* 0x012fea0003c00000 */
.L_x_108:
[----:B------:R-:W-:Y:S05]  /*7280*/  BSYNC.RECONVERGENT B6 ;  /* 0x0000000000067941 */ /* 0x000fea0003800200 */
.L_x_107:
[----:B------:R-:W-:Y:S01]  /*7290*/  F2FP.F16.E5M2.UNPACK_B R4, R149 ;  /* 0x00000095ff04723e */ /* 0x000fe200020004ff */
[----:B------:R-:W-:Y:S05]  /*72a0*/  WARPSYNC.ALL ;  /* 0x0000000000007948 */ /* 0x000fea0003800000 */
[----:B------:R-:W-:Y:S01]  /*72b0*/  R2UR UR4, R80 ;  /* 0x00000000500472ca */ /* 0x000fe200000e0000 */
[--C-:B------:R-:W-:Y:S01]  /*72c0*/  HADD2.F32 R88, -RZ, R4.reuse.H0_H0 ;  /* 0x20000004ff587230 */ /* 0x100fe20000004100 */
[-C--:B------:R-:W-:Y:S01]  /*72d0*/  F2FP.F16.E5M2.UNPACK_B R0, R148.reuse ;  /* 0x00000094ff00723e */ /* 0x080fe200020004ff */
[----:B------:R-:W-:Y:S01]  /*72e0*/  HADD2.F32 R83, -RZ, R4.H1_H1 ;  /* 0x30000004ff537230 */ /* 0x000fe20000004100 */
[----:B------:R-:W-:Y:S01]  /*72f0*/  F2FP.F16.E5M2.UNPACK_B R4, R151 ;  /* 0x00000097ff04723e */ /* 0x000fe200020004ff */
[----:B------:R-:W-:Y:S01]  /*7300*/  BSSY.RECONVERGENT B0, `(.L_x_109) ;  /* 0x0000116000007945 */ /* 0x000fe20003800200 */
[----:B------:R-:W-:Y:S01]  /*7310*/  F2FP.F16.E5M2.UNPACK_B R3, R148.H1 ;  /* 0x00000094ff03723e */ /* 0x000fe200030004ff */
[--C-:B------:R-:W-:Y:S01]  /*7320*/  HADD2.F32 R2, -RZ, R0.reuse.H0_H0 ;  /* 0x20000000ff027230 */ /* 0x100fe20000004100 */
[----:B-1----:R-:W-:Y:S01]  /*7330*/  F2FP.F16.E5M2.UNPACK_B R135, R162 ;  /* 0x000000a2ff87723e */ /* 0x002fe200020004ff */
[----:B------:R-:W-:Y:S01]  /*7340*/  HADD2.F32 R82, -RZ, R0.H1_H1 ;  /* 0x30000000ff527230 */ /* 0x000fe20000004100 */
[----:B------:R-:W-:Y:S01]  /*7350*/  F2FP.F16.E5M2.UNPACK_B R0, R149.H1 ;  /* 0x00000095ff00723e */ /* 0x000fe200030004ff */
[--C-:B------:R-:W-:Y:S01]  /*7360*/  HADD2.F32 R84, -RZ, R3.reuse.H0_H0 ;  /* 0x20000003ff547230 */ /* 0x100fe20000004100 */
[----:B------:R-:W-:Y:S01]  /*7370*/  F2FP.F16.E5M2.UNPACK_B R125, R159.H1 ;  /* 0x0000009fff7d723e */ /* 0x000fe200030004ff */
[----:B------:R-:W-:Y:S01]  /*7380*/  HADD2.F32 R86, -RZ, R3.H1_H1 ;  /* 0x30000003ff567230 */ /* 0x000fe20000004100 */
[-C--:B------:R-:W-:Y:S01]  /*7390*/  F2FP.F16.E5M2.UNPACK_B R3, R150.reuse ;  /* 0x00000096ff03723e */ /* 0x080fe200020004ff */
[--C-:B------:R-:W-:Y:S01]  /*73a0*/  HADD2.F32 R90, -RZ, R0.reuse.H0_H0 ;  /* 0x20000000ff5a7230 */ /* 0x100fe20000004100 */
[----:B------:R-:W-:Y:S01]  /*73b0*/  ISETP.NE.AND P0, PT, R189, RZ, PT ;  /* 0x000000ffbd00720c */ /* 0x000fe20003f05270 */
[----:B------:R-:W-:Y:S01]  /*73c0*/  HADD2.F32 R85, -RZ, R0.H1_H1 ;  /* 0x30000000ff557230 */ /* 0x000fe20000004100 */
[----:B------:R-:W-:Y:S01]  /*73d0*/  F2FP.F16.E5M2.UNPACK_B R0, R150.H1 ;  /* 0x00000096ff00723e */ /* 0x000fe200030004ff */
[--C-:B------:R-:W-:Y:S01]  /*73e0*/  HADD2.F32 R92, -RZ, R3.reuse.H0_H0 ;  /* 0x20000003ff5c7230 */ /* 0x100fe20000004100 */
[----:B------:R-:W-:Y:S01]  /*73f0*/  ISETP.NE.AND P6, PT, R198, RZ, PT ;  /* 0x000000ffc600720c */ /* 0x000fe20003fc5270 */
[----:B------:R-:W-:Y:S01]  /*7400*/  HADD2.F32 R87, -RZ, R3.H1_H1 ;  /* 0x30000003ff577230 */ /* 0x000fe20000004100 */
[----:B------:R-:W-:Y:S01]  /*7410*/  F2FP.F16.E5M2.UNPACK_B R3, R151.H1 ;  /* 0x00000097ff03723e */ /* 0x000fe200030004ff */
[--C-:B------:R-:W-:Y:S02]  /*7420*/  HADD2.F32 R94, -RZ, R0.reuse.H0_H0 ;  /* 0x20000000ff5e7230 */ /* 0x100fe40000004100 */
[----:B------:R-:W-:Y:S01]  /*7430*/  HADD2.F32 R89, -RZ, R0.H1_H1 ;  /* 0x30000000ff597230 */ /* 0x000fe20000004100 */
[-C--:B------:R-:W-:Y:S01]  /*7440*/  F2FP.F16.E5M2.UNPACK_B R0, R152.reuse ;  /* 0x00000098ff00723e */ /* 0x080fe200020004ff */
[--C-:B------:R-:W-:Y:S02]  /*7450*/  HADD2.F32 R96, -RZ, R4.reuse.H0_H0 ;  /* 0x20000004ff607230 */ /* 0x100fe40000004100 */
[----:B------:R-:W-:Y:S01]  /*7460*/  HADD2.F32 R91, -RZ, R4.H1_H1 ;  /* 0x30000004ff5b7230 */ /* 0x000fe20000004100 */
[-C--:B------:R-:W-:Y:S01]  /*7470*/  F2FP.F16.E5M2.UNPACK_B R4, R153.reuse ;  /* 0x00000099ff04723e */ /* 0x080fe200020004ff */
[--C-:B------:R-:W-:Y:S02]  /*7480*/  HADD2.F32 R100, -RZ, R0.reuse.H0_H0 ;  /* 0x20000000ff647230 */ /* 0x100fe40000004100 */
[----:B------:R-:W-:Y:S01]  /*7490*/  HADD2.F32 R95, -RZ, R0.H1_H1 ;  /* 0x30000000ff5f7230 */ /* 0x000fe20000004100 */
[----:B------:R-:W-:Y:S01]  /*74a0*/  F2FP.F16.E5M2.UNPACK_B R0, R153.H1 ;  /* 0x00000099ff00723e */ /* 0x000fe200030004ff */
[--C-:B------:R-:W-:Y:S02]  /*74b0*/  HADD2.F32 R98, -RZ, R3.reuse.H0_H0 ;  /* 0x20000003ff627230 */ /* 0x100fe40000004100 */
[----:B------:R-:W-:Y:S01]  /*74c0*/  HADD2.F32 R93, -RZ, R3.H1_H1 ;  /* 0x30000003ff5d7230 */ /* 0x000fe20000004100 */
[----:B------:R-:W-:Y:S01]  /*74d0*/  F2FP.F16.E5M2.UNPACK_B R3, R152.H1 ;  /* 0x00000098ff03723e */ /* 0x000fe200030004ff */
[--C-:B------:R-:W-:Y:S02]  /*74e0*/  HADD2.F32 R106, -RZ, R0.reuse.H0_H0 ;  /* 0x20000000ff6a7230 */ /* 0x100fe40000004100 */
[----:B------:R-:W-:Y:S01]  /*74f0*/  HADD2.F32 R101, -RZ, R0.H1_H1 ;  /* 0x30000000ff657230 */ /* 0x000fe20000004100 */
[-C--:B------:R-:W-:Y:S01]  /*7500*/  F2FP.F16.E5M2.UNPACK_B R0, R154.reuse.H1 ;  /* 0x0000009aff00723e */ /* 0x080fe200030004ff */
[--C-:B------:R-:W-:Y:S02]  /*7510*/  HADD2.F32 R104, -RZ, R4.reuse.H0_H0 ;  /* 0x20000004ff687230 */ /* 0x100fe40000004100 */
[----:B------:R-:W-:Y:S01]  /*7520*/  HADD2.F32 R99, -RZ, R4.H1_H1 ;  /* 0x30000004ff637230 */ /* 0x000fe20000004100 */
[----:B------:R-:W-:Y:S01]  /*7530*/  F2FP.F16.E5M2.UNPACK_B R4, R155 ;  /* 0x0000009bff04723e */ /* 0x000fe200020004ff */
[--C-:B------:R-:W-:Y:S02]  /*7540*/  HADD2.F32 R102, -RZ, R3.reuse.H0_H0 ;  /* 0x20000003ff667230 */ /* 0x100fe40000004100 */
[----:B------:R-:W-:Y:S01]  /*7550*/  HADD2.F32 R97, -RZ, R3.H1_H1 ;  /* 0x30000003ff617230 */ /* 0x000fe20000004100 */
[----:B------:R-:W-:Y:S01]  /*7560*/  F2FP.F16.E5M2.UNPACK_B R3, R154 ;  /* 0x0000009aff03723e */ /* 0x000fe200020004ff */
[--C-:B------:R-:W-:Y:S02]  /*7570*/  HADD2.F32 R110, -RZ, R0.reuse.H0_H0 ;  /* 0x20000000ff6e7230 */ /* 0x100fe40000004100 */
[----:B------:R-:W-:Y:S01]  /*7580*/  HADD2.F32 R105, -RZ, R0.H1_H1 ;  /* 0x30000000ff697230 */ /* 0x000fe20000004100 */
[-C--:B------:R-:W-:Y:S01]  /*7590*/  F2FP.F16.E5M2.UNPACK_B R0, R156.reuse ;  /* 0x0000009cff00723e */ /* 0x080fe200020004ff */
[--C-:B------:R-:W-:Y:S02]  /*75a0*/  HADD2.F32 R112, -RZ, R4.reuse.H0_H0 ;  /* 0x20000004ff707230 */ /* 0x100fe40000004100 */
[----:B------:R-:W-:Y:S01]  /*75b0*/  HADD2.F32 R107, -RZ, R4.H1_H1 ;  /* 0x30000004ff6b7230 */ /* 0x000fe20000004100 */
[----:B------:R-:W-:Y:S01]  /*75c0*/  F2FP.F16.E5M2.UNPACK_B R4, R157 ;  /* 0x0000009dff04723e */ /* 0x000fe200020004ff */
[--C-:B------:R-:W-:Y:S02]  /*75d0*/  HADD2.F32 R108, -RZ, R3.reuse.H0_H0 ;  /* 0x20000003ff6c7230 */ /* 0x100fe40000004100 */
[----:B------:R-:W-:Y:S01]  /*75e0*/  HADD2.F32 R103, -RZ, R3.H1_H1 ;  /* 0x30000003ff677230 */ /* 0x000fe20000004100 */
[----:B------:R-:W-:Y:S01]  /*75f0*/  F2FP.F16.E5M2.UNPACK_B R3, R155.H1 ;  /* 0x0000009bff03723e */ /* 0x000fe200030004ff */
[--C-:B------:R-:W-:Y:S02]  /*7600*/  HADD2.F32 R116, -RZ, R0.reuse.H0_H0 ;  /* 0x20000000ff747230 */ /* 0x100fe40000004100 */
[----:B------:R-:W-:Y:S01]  /*7610*/  HADD2.F32 R111, -RZ, R0.H1_H1 ;  /* 0x30000000ff6f7230 */ /* 0x000fe20000004100 */
[----:B------:R-:W-:Y:S01]  /*7620*/  F2FP.F16.E5M2.UNPACK_B R0, R156.H1 ;  /* 0x0000009cff00723e */ /* 0x000fe200030004ff */
[--C-:B------:R-:W-:Y:S02]  /*7630*/  HADD2.F32 R120, -RZ, R4.reuse.H0_H0 ;  /* 0x20000004ff787230 */ /* 0x100fe40000004100 */
[----:B------:R-:W-:Y:S02]  /*7640*/  HADD2.F32 R115, -RZ, R4.H1_H1 ;  /* 0x30000004ff737230 */ /* 0x000fe40000004100 */
[--C-:B------:R-:W-:Y:S01]  /*7650*/  HADD2.F32 R114, -RZ, R3.reuse.H0_H0 ;  /* 0x20000003ff727230 */ /* 0x100fe20000004100 */
[----:B------:R-:W1:Y:S01]  /*7660*/  LDTM.x64 R4, tmem[UR4+0x40] ;  /* 0x00004004000479ee */ /* 0x000e620008340000 */
[----:B------:R-:W-:Y:S01]  /*7670*/  HADD2.F32 R109, -RZ, R3.H1_H1 ;  /* 0x30000003ff6d7230 */ /* 0x000fe20000004100 */
[----:B------:R-:W-:Y:S01]  /*7680*/  F2FP.F16.E5M2.UNPACK_B R3, R157.H1 ;  /* 0x0000009dff03723e */ /* 0x000fe200030004ff */
        /* <DEDUP_REMOVED lines=14> */
[----:B------:R-:W-:Y:S01]  /*7770*/  F2FP.F16.E5M2.UNPACK_B R0, R160.H1 ;  /* 0x000000a0ff00723e */ /* 0x000fe200030004ff */
[--C-:B------:R-:W-:Y:S02]  /*7780*/  HADD2.F32 R132, -RZ, R3.reuse.H0_H0 ;  /* 0x20000003ff847230 */ /* 0x100fe40000004100 */
[C---:B-1----:R-:W-:Y:S01]  /*7790*/  FMUL R7, R78.reuse, R7 ;  /* 0x000000074e077220 */ /* 0x042fe20000400000 */
        /* <DEDUP_REMOVED lines=10> */
[C---:B------:R-:W-:Y:S01]  /*7840*/  FMUL R0, R78.reuse, R4 ;  /* 0x000000044e007220 */ /* 0x040fe20000400000 */
[--C-:B------:R-:W-:Y:S01]  /*7850*/  HADD2.F32 R140, -RZ, R135.reuse.H0_H0 ;  /* 0x20000087ff8c7230 */ /* 0x100fe20000004100 */
[----:B------:R-:W-:Y:S01]  /*7860*/  F2FP.F16.E5M2.UNPACK_B R4, R163 ;  /* 0x000000a3ff04723e */ /* 0x000fe200020004ff */
[----:B------:R-:W-:Y:S02]  /*7870*/  HADD2.F32 R135, -RZ, R135.H1_H1 ;  /* 0x30000087ff877230 */ /* 0x000fe40000004100 */
[C---:B------:R-:W-:Y:S01]  /*7880*/  FFMA R0, R81.reuse, R2, R0 ;  /* 0x0000000251007223 */ /* 0x040fe20000000000 */
[C---:B------:R-:W-:Y:S01]  /*7890*/  FMUL R2, R78.reuse, R5 ;  /* 0x000000054e027220 */ /* 0x040fe20000400000 */
[--C-:B------:R-:W-:Y:S01]  /*78a0*/  HADD2.F32 R142, -RZ, R3.reuse.H0_H0 ;  /* 0x20000003ff8e7230 */ /* 0x100fe20000004100 */
[----:B------:R-:W-:Y:S01]  /*78b0*/  F2FP.F16.E5M2.UNPACK_B R5, R163.H1 ;  /* 0x000000a3ff05723e */ /* 0x000fe200030004ff */
[----:B------:R-:W-:Y:S02]  /*78c0*/  HADD2.F32 R137, -RZ, R3.H1_H1 ;  /* 0x30000003ff897230 */ /* 0x000fe40000004100 */
[C---:B------:R-:W-:Y:S01]  /*78d0*/  FFMA R2, R81.reuse, R82, R2 ;  /* 0x0000005251027223 */ /* 0x040fe20000000002 */
[--C-:B------:R-:W-:Y:S02]  /*78e0*/  HADD2.F32 R82, -RZ, R4.reuse.H0_H0 ;  /* 0x20000004ff527230 */ /* 0x100fe40000004100 */
[C---:B------:R-:W-:Y:S01]  /*78f0*/  FMUL R3, R78.reuse, R6 ;  /* 0x000000064e037220 */ /* 0x040fe20000400000 */
[----:B------:R-:W-:Y:S02]  /*7900*/  HADD2.F32 R139, -RZ, R4.H1_H1 ;  /* 0x30000004ff8b7230 */ /* 0x000fe40000004100 */
[C---:B------:R-:W-:Y:S01]  /*7910*/  FMUL R4, R78.reuse, R9 ;  /* 0x000000094e047220 */ /* 0x040fe20000400000 */
[--C-:B------:R-:W-:Y:S02]  /*7920*/  HADD2.F32 R141, -RZ, R5.reuse.H1_H1 ;  /* 0x30000005ff8d7230 */ /* 0x100fe40000004100 */
[C---:B------:R-:W-:Y:S01]  /*7930*/  FFMA R3, R81.reuse, R84, R3 ;  /* 0x0000005451037223 */ /* 0x040fe20000000003 */
[----:B------:R-:W-:Y:S01]  /*7940*/  FFMA R7, R81, R86, R7 ;  /* 0x0000005651077223 */ /* 0x000fe20000000007 */
[----:B------:R-:W-:Y:S02]  /*7950*/  HADD2.F32 R84, -RZ, R5.H0_H0 ;  /* 0x20000005ff547230 */ /* 0x000fe40000004100 */
[C---:B------:R-:W-:Y:S01]  /*7960*/  FMUL R5, R78.reuse, R10 ;  /* 0x0000000a4e057220 */ /* 0x040fe20000400000 */
[C---:B------:R-:W-:Y:S01]  /*7970*/  FMUL R6, R78.reuse, R11 ;  /* 0x0000000b4e067220 */ /* 0x040fe20000400000 */
[C---:B------:R-:W-:Y:S01]  /*7980*/  FMUL R11, R78.reuse, R16 ;  /* 0x000000104e0b7220 */ /* 0x040fe20000400000 */
[----:B------:R-:W-:Y:S01]  /*7990*/  F2FP.SATFINITE.E5M2.F32.PACK_AB_MERGE_C R143, R7, R3, RZ ;  /* 0x00000003078f723e */ /* 0x000fe200048060ff */
[C---:B------:R-:W-:Y:S01]  /*79a0*/  FMUL R3, R78.reuse, R8 ;  /* 0x000000084e037220 */ /* 0x040fe20000400000 */
[C---:B------:R-:W-:Y:S01]  /*79b0*/  FMUL R7, R78.reuse, R12 ;  /* 0x0000000c4e077220 */ /* 0x040fe20000400000 */
[C---:B------:R-:W-:Y:S01]  /*79c0*/  FMUL R8, R78.reuse, R13 ;  /* 0x0000000d4e087220 */ /* 0x040fe20000400000 */
[C---:B------:R-:W-:Y:S01]  /*79d0*/  FMUL R12, R78.reuse, R17 ;  /* 0x000000114e0c7220 */ /* 0x040fe20000400000 */
[C---:B------:R-:W-:Y:S01]  /*79e0*/  FFMA R3, R81.reuse, R88, R3 ;  /* 0x0000005851037223 */ /* 0x040fe20000000003 */
[C---:B------:R-:W-:Y:S01]  /*79f0*/  FFMA R4, R81.reuse, R83, R4 ;  /* 0x0000005351047223 */ /* 0x040fe20000000004 */
[C---:B------:R-:W-:Y:S01]  /*7a00*/  FFMA R5, R81.reuse, R90, R5 ;  /* 0x0000005a51057223 */ /* 0x040fe20000000005 */
[C---:B------:R-:W-:Y:S01]  /*7a10*/  FFMA R6, R81.reuse, R85, R6 ;  /* 0x0000005551067223 */ /* 0x040fe20000000006 */
[C---:B------:R-:W-:Y:S01]  /*7a20*/  FFMA R7, R81.reuse, R92, R7 ;  /* 0x0000005c51077223 */ /* 0x040fe20000000007 */
[C---:B------:R-:W-:Y:S01]  /*7a30*/  FFMA R8, R81.reuse, R87, R8 ;  /* 0x0000005751087223 */ /* 0x040fe20000000008 */
[C---:B------:R-:W-:Y:S01]  /*7a40*/  FMUL R16, R78.reuse, R21 ;  /* 0x000000154e107220 */ /* 0x040fe20000400000 */
[----:B------:R-:W-:Y:S01]  /*7a50*/  FMUL R9, R78, R14 ;  /* 0x0000000e4e097220 */ /* 0x000fe20000400000 */
[----:B------:R-:W-:Y:S01]  /*7a60*/  F2FP.SATFINITE.E5M2.F32.PACK_AB_MERGE_C R5, R6, R5, RZ ;  /* 0x000000050605723e */ /* 0x000fe200048060ff */
[C---:B------:R-:W-:Y:S01]  /*7a70*/  FMUL R10, R78.reuse, R15 ;  /* 0x0000000f4e0a7220 */ /* 0x040fe20000400000 */
[C---:B------:R-:W-:Y:S01]  /*7a80*/  FMUL R15, R78.reuse, R20 ;  /* 0x000000144e0f7220 */ /* 0x040fe20000400000 */
[C---:B------:R-:W-:Y:S01]  /*7a90*/  FFMA R9, R81.reuse, R94, R9 ;  /* 0x0000005e51097223 */ /* 0x040fe20000000009 */
[C---:B------:R-:W-:Y:S01]  /*7aa0*/  FMUL R20, R78.reuse, R25 ;  /* 0x000000194e147220 */ /* 0x040fe20000400000 */
[C---:B------:R-:W-:Y:S01]  /*7ab0*/  FFMA R10, R81.reuse, R89, R10 ;  /* 0x00000059510a7223 */ /* 0x040fe2000000000a */
[C---:B------:R-:W-:Y:S01]  /*7ac0*/  FFMA R11, R81.reuse, R96, R11 ;  /* 0x00000060510b7223 */ /* 0x040fe2000000000b */
[C---:B------:R-:W-:Y:S01]  /*7ad0*/  FFMA R12, R81.reuse, R91, R12 ;  /* 0x0000005b510c7223 */ /* 0x040fe2000000000c */
[C---:B------:R-:W-:Y:S01]  /*7ae0*/  FMUL R13, R78.reuse, R18 ;  /* 0x000000124e0d7220 */ /* 0x040fe20000400000 */
[----:B------:R-:W-:Y:S01]  /*7af0*/  FMUL R14, R78, R19 ;  /* 0x000000134e0e7220 */ /* 0x000fe20000400000 */
[----:B------:R-:W-:Y:S01]  /*7b00*/  F2FP.SATFINITE.E5M2.F32.PACK_AB_MERGE_C R9, R10, R9, RZ ;  /* 0x000000090a09723e */ /* 0x000fe200048060ff */
[C---:B------:R-:W-:Y:S01]  /*7b10*/  FMUL R19, R78.reuse, R24 ;  /* 0x000000184e137220 */ /* 0x040fe20000400000 */
        /* <DEDUP_REMOVED lines=17> */
[----:B------:R-:W-:Y:S01]  /*7c30*/  FMUL R27, R78, R32 ;  /* 0x000000204e1b7220 */ /* 0x000fe20000400000 */
[C---:B------:R-:W-:Y:S01]  /*7c40*/  FFMA R21, R81.reuse, R106, R21 ;  /* 0x0000006a51157223 */ /* 0x040fe20000000015 */
[C---:B------:R-:W-:Y:S01]  /*7c50*/  FFMA R22, R81.reuse, R101, R22 ;  /* 0x0000006551167223 */ /* 0x040fe20000000016 */
[----:B------:R-:W-:Y:S01]  /*7c60*/  F2FP.SATFINITE.E5M2.F32.PACK_AB_MERGE_C R16, R16, R15, R17 ;  /* 0x0000000f1010723e */ /* 0x000fe20004806011 */
[C---:B------:R-:W-:Y:S01]  /*7c70*/  FFMA R23, R81.reuse, R108, R23 ;  /* 0x0000006c51177223 */ /* 0x040fe20000000017 */
[C---:B------:R-:W-:Y:S01]  /*7c80*/  FFMA R24, R81.reuse, R103, R24 ;  /* 0x0000006751187223 */ /* 0x040fe20000000018 */
[----:B------:R-:W-:Y:S01]  /*7c90*/  FMUL R32, R78, R37 ;  /* 0x000000254e207220 */ /* 0x000fe20000400000 */
[----:B------:R-:W-:Y:S01]  /*7ca0*/  F2FP.SATFINITE.E5M2.F32.PACK_AB_MERGE_C R21, R22, R21, RZ ;  /* 0x000000151615723e */ /* 0x000fe200048060ff */
[C---:B------:R-:W-:Y:S01]  /*7cb0*/  FMUL R25, R78.reuse, R30 ;  /* 0x0000001e4e197220 */ /* 0x040fe20000400000 */
[C---:B------:R-:W-:Y:S01]  /*7cc0*/  FMUL R26, R78.reuse, R31 ;  /* 0x0000001f4e1a7220 */ /* 0x040fe20000400000 */
[----:B------:R-:W-:Y:S01]  /*7cd0*/  FMUL R31, R78, R36 ;  /* 0x000000244e1f7220 */ /* 0x000fe20000400000 */
[----:B------:R-:W-:Y:S01]  /*7ce0*/  F2FP.SATFINITE.E5M2.F32.PACK_AB_MERGE_C R17, R20, R19, R21 ;  /* 0x000000131411723e */ /* 0x000fe20004806015 */
        /* <DEDUP_REMOVED lines=8> */
[----:B------:R-:W-:Y:S01]  /*7d70*/  FMUL R35, R78, R40 ;  /* 0x000000284e237220 */ /* 0x000fe20000400000 */
[C---:B------:R-:W-:Y:S01]  /*7d80*/  FFMA R29, R81.reuse, R114, R29 ;  /* 0x00000072511d7223 */ /* 0x040fe2000000001d */
[----:B------:R-:W-:Y:S01]  /*7d90*/  F2FP.SATFINITE.E5M2.F32.PACK_AB_MERGE_C R18, R24, R23, R18 ;  /* 0x000000171812723e */ /* 0x000fe20004806012 */
        /* <DEDUP_REMOVED lines=22> */
[C---:B------:R-:W-:Y:S01]  /*7f00*/  FMUL R41, R78.reuse, R46 ;  /* 0x0000002e4e297220 */ /* 0x040fe20000400000 */
[C---:B------:R-:W-:Y:S01]  /*7f10*/  FMUL R42, R78.reuse, R47 ;  /* 0x0000002f4e2a7220 */ /* 0x040fe20000400000 */
[C---:B------:R-:W-:Y:S01]  /*7f20*/  FFMA R40, R81.reuse, R119, R40 ;  /* 0x0000007751287223 */ /* 0x040fe20000000028 */
[--C-:B------:R-:W-:Y:S02]  /*7f30*/  HADD2.F32 R130, -RZ, R125.reuse.H0_H0 ;  /* 0x2000007dff827230 */ /* 0x100fe40000004100 */
[C---:B------:R-:W-:Y:S01]  /*7f40*/  FFMA R41, R81.reuse, R126, R41 ;  /* 0x0000007e51297223 */ /* 0x040fe20000000029 */
[----:B------:R-:W-:Y:S02]  /*7f50*/  HADD2.F32 R125, -RZ, R125.H1_H1 ;  /* 0x3000007dff7d7230 */ /* 0x000fe40000004100 */
[C---:B------:R-:W-:Y:S01]  /*7f60*/  FMUL R45, R78.reuse, R50 ;  /* 0x000000324e2d7220 */ /* 0x040fe20000400000 */
[C---:B------:R-:W-:Y:S01]  /*7f70*/  FFMA R42, R81.reuse, R121, R42 ;  /* 0x00000079512a7223 */ /* 0x040fe2000000002a */
[C---:B------:R-:W-:Y:S01]  /*7f80*/  FMUL R46, R78.reuse, R51 ;  /* 0x000000334e2e7220 */ /* 0x040fe20000400000 */
[C---:B------:R-:W-:Y:S01]  /*7f90*/  FFMA R43, R81.reuse, R128, R43 ;  /* 0x00000080512b7223 */ /* 0x040fe2000000002b */
[C---:B------:R-:W-:Y:S01]  /*7fa0*/  FMUL R47, R78.reuse, R52 ;  /* 0x000000344e2f7220 */ /* 0x040fe20000400000 */
        /* <DEDUP_REMOVED lines=10> */
[C---:B------:R-:W-:Y:S01]  /*8050*/  FFMA R45, R81.reuse, R130, R45 ;  /* 0x00000082512d7223 */ /* 0x040fe2000000002d */
[C---:B------:R-:W-:Y:S01]  /*8060*/  FMUL R59, R78.reuse, R64 ;  /* 0x000000404e3b7220 */ /* 0x040fe20000400000 */
[C---:B------:R-:W-:Y:S01]  /*8070*/  FMUL R60, R78.reuse, R65 ;  /* 0x000000414e3c7220 */ /* 0x040fe20000400000 */
[C---:B------:R-:W-:Y:S01]  /*8080*/  FMUL R61, R78.reuse, R66 ;  /* 0x000000424e3d7220 */ /* 0x040fe20000400000 */
[----:B------:R-:W-:Y:S01]  /*8090*/  FMUL R62, R78, R67 ;  /* 0x000000434e3e7220 */ /* 0x000fe20000400000 */
[C---:B------:R-:W-:Y:S01]  /*80a0*/  FFMA R46, R81.reuse, R125, R46 ;  /* 0x0000007d512e7223 */ /* 0x040fe2000000002e */
[----:B------:R-:W-:Y:S01]  /*80b0*/  F2FP.SATFINITE.E5M2.F32.PACK_AB_MERGE_C R64, R2, R0, R143 ;  /* 0x000000000240723e */ /* 0x000fe2000480608f */
[C---:B------:R-:W-:Y:S01]  /*80c0*/  FFMA R47, R81.reuse, R132, R47 ;  /* 0x00000084512f7223 */ /* 0x040fe2000000002f */
[----:B------:R-:W-:Y:S01]  /*80d0*/  F2FP.SATFINITE.E5M2.F32.PACK_AB_MERGE_C R65, R4, R3, R5 ;  /* 0x000000030441723e */ /* 0x000fe20004806005 */
[C---:B------:R-:W-:Y:S01]  /*80e0*/  FFMA R48, R81.reuse, R127, R48 ;  /* 0x0000007f51307223 */ /* 0x040fe20000000030 */
[----:B------:R-:W-:Y:S01]  /*80f0*/  F2FP.SATFINITE.E5M2.F32.PACK_AB_MERGE_C R66, R8, R7, R9 ;  /* 0x000000070842723e */ /* 0x000fe20004806009 */
[C---:B------:R-:W-:Y:S01]  /*8100*/  FFMA R49, R81.reuse, R134, R49 ;  /* 0x0000008651317223 */ /* 0x040fe20000000031 */
[----:B------:R-:W-:Y:S01]  /*8110*/  F2FP.SATFINITE.E5M2.F32.PACK_AB_MERGE_C R67, R12, R11, R13 ;  /* 0x0000000b0c43723e */ /* 0x000fe2000480600d */
[----:B------:R-:W-:Y:S01]  /*8120*/  FMUL R53, R78, R58 ;  /* 0x0000003a4e357220 */ /* 0x000fe20000400000 */
[C---:B------:R-:W-:Y:S01]  /*8130*/  FFMA R50, R81.reuse, R129, R50 ;  /* 0x0000008151327223 */ /* 0x040fe20000000032 */
[C---:B------:R-:W-:Y:S01]  /*8140*/  FFMA R51, R81.reuse, R136, R51 ;  /* 0x0000008851337223 */ /* 0x040fe20000000033 */
[C---:B------:R-:W-:Y:S01]  /*8150*/  FFMA R52, R81.reuse, R131, R52 ;  /* 0x0000008351347223 */ /* 0x040fe20000000034 */
[----:B------:R1:W-:Y:S01]  /*8160*/  STS.128 [R172+UR49+0xa200], R64 ;  /* 0x00a20040ac007988 */ /* 0x0003e20008000c31 */
[C---:B------:R-:W-:Y:S01]  /*8170*/  FFMA R53, R81.reuse, R138, R53 ;  /* 0x0000008a51357223 */ /* 0x040fe20000000035 */
[----:B------:R-:W-:Y:S01]  /*8180*/  F2FP.SATFINITE.E5M2.F32.PACK_AB_MERGE_C R37, R38, R37, RZ ;  /* 0x000000252625723e */ /* 0x000fe200048060ff */
[C---:B------:R-:W-:Y:S01]  /*8190*/  FFMA R54, R81.reuse, R133, R54 ;  /* 0x0000008551367223 */ /* 0x040fe20000000036 */
[----:B------:R-:W-:Y:S01]  /*81a0*/  FMUL R58, R78, R63 ;  /* 0x0000003f4e3a7220 */ /* 0x000fe20000400000 */
[C---:B------:R-:W-:Y:S01]  /*81b0*/  FFMA R55, R81.reuse, R140, R55 ;  /* 0x0000008c51377223 */ /* 0x040fe20000000037 */
[C---:B------:R-:W-:Y:S01]  /*81c0*/  FFMA R56, R81.reuse, R135, R56 ;  /* 0x0000008751387223 */ /* 0x040fe20000000038 */
[C---:B------:R-:W-:Y:S01]  /*81d0*/  FFMA R57, R81.reuse, R142, R57 ;  /* 0x0000008e51397223 */ /* 0x040fe20000000039 */
[----:B------:R1:W-:Y:S01]  /*81e0*/  STS.128 [R192+0xa010], R16 ;  /* 0x00a01010c0007388 */ /* 0x0003e20000000c00 */
[----:B------:R-:W-:Y:S01]  /*81f0*/  F2FP.SATFINITE.E5M2.F32.PACK_AB_MERGE_C R33, R36, R35, R37 ;  /* 0x000000232421723e */ /* 0x000fe20004806025 */
[C---:B------:R-:W-:Y:S01]  /*8200*/  FFMA R58, R81.reuse, R137, R58 ;  /* 0x00000089513a7223 */ /* 0x040fe2000000003a */
[----:B------:R-:W-:Y:S01]  /*8210*/  F2FP.SATFINITE.E5M2.F32.PACK_AB_MERGE_C R34, R42, R41, RZ ;  /* 0x000000292a22723e */ /* 0x000fe200048060ff */
[C---:B------:R-:W-:Y:S01]  /*8220*/  FFMA R59, R81.reuse, R82, R59 ;  /* 0x00000052513b7223 */ /* 0x040fe2000000003b */
[----:B------:R-:W-:Y:S01]  /*8230*/  F2FP.SATFINITE.E5M2.F32.PACK_AB_MERGE_C R35, R46, R45, RZ ;  /* 0x0000002d2e23723e */ /* 0x000fe200048060ff */
        /* <DEDUP_REMOVED lines=25> */
[----:B------:R-:W-:Y:S02]  /*83d0*/  UIADD3 UR8, UP0, UPT, UR52, 0x680, URZ ;  /* 0x0000068034087890 */ /* 0x000fe4000ff1e0ff */
[----:B------:R-:W-:Y:S02]  /*83e0*/  UIADD3 UR5, UPT, UPT, UR41, 0x40, URZ ;  /* 0x0000004029057890 */ /* 0x000fe4000fffe0ff */
[----:B------:R-:W-:Y:S02]  /*83f0*/  UIADD3 UR4, UPT, UPT, UR49, 0xa200, URZ ;  /* 0x0000a20031047890 */ /* 0x000fe4000fffe0ff */
[----:B------:R-:W-:Y:S01]  /*8400*/  UIADD3.X UR9, UPT, UPT, URZ, UR53, URZ, UP0, !UPT ;  /* 0x00000035ff097290 */ /* 0x000fe200087fe4ff */
[----:B------:R-:W-:Y:S01]  /*8410*/  UMOV UR6, UR42 ;  /* 0x0000002a00067c82 */ /* 0x000fe20008000000 */
[----:B------:R-:W-:Y:S07]  /*8420*/  UMOV UR7, UR36 ;  /* 0x0000002400077c82 */ /* 0x000fee0008000000 */
[----:B------:R2:W-:Y:S01]  /*8430*/  UTMASTG.3D [UR4], [UR8] ;  /* 0x00000004080073b5 */ /* 0x0005e20008010000 */
[----:B------:R0:W-:Y:S01]  /*8440*/  UTMACMDFLUSH ;  /* 0x00000000000079b7 */ /* 0x0001e20000000000 */
[----:B--2---:R-:W-:Y:S04]  /*8450*/  DEPBAR.LE SB0, 0x1 ;  /* 0x000080400000791a */ /* 0x004fe80000000000 */
.L_x_110:
[----:B------:R-:W-:Y:S05]  /*8460*/  BSYNC.RECONVERGENT B0 ;  /* 0x0000000000007941 */ /* 0x000fea0003800200 */
.L_x_109:
        /* <DEDUP_REMOVED lines=16> */
.L_x_114:
[----:B------:R-:W-:Y:S05]  /*8570*/  BSYNC B0 ;  /* 0x0000000000007941 */ /* 0x000fea0003800000 */
.L_x_113:
        /* <DEDUP_REMOVED lines=20> */
.L_x_112:
[----:B------:R-:W-:Y:S05]  /*86c0*/  BSYNC B1 ;  /* 0x0000000000017941 */ /* 0x000fea0003800000 */
.L_x_111:
[----:B--2---:R-:W-:Y:S01]  /*86d0*/  VIADD R0, R80, 0x80 ;  /* 0x0000008050007836 */ /* 0x004fe20000000000 */
        /* <DEDUP_REMOVED lines=10> */
[----:B------:R-:W5:Y:S01]  /*8780*/  LDCU.64 UR6, c[0x4][0x80] ;  /* 0x01001000ff0677ac */ /* 0x000f620008000a00 */
[----:B------:R-:W1:Y:S01]  /*8790*/  LDC.64 R2, c[0x4][R3] ;  /* 0x0100000003027b82 */ /* 0x000e620000000a00 */
[----:B------:R-:W3:Y:S01]  /*87a0*/  LDCU.64 UR4, c[0x4][0x18] ;  /* 0x01000300ff0477ac */ /* 0x000ee20008000a00 */
[----:B--2---:R-:W-:Y:S01]  /*87b0*/  MOV R5, UR9 ;  /* 0x0000000900057c02 */ /* 0x004fe20008000f00 */
[----:B------:R-:W-:Y:S01]  /*87c0*/  IMAD.U32 R4, RZ, RZ, UR8 ;  /* 0x00000008ff047e24 */ /* 0x000fe2000f8e00ff */
[----:B-----5:R-:W-:Y:S01]  /*87d0*/  MOV R7, UR7 ;  /* 0x0000000700077c02 */ /* 0x020fe20008000f00 */
[----:B------:R-:W-:Y:S01]  /*87e0*/  IMAD.U32 R6, RZ, RZ, UR6 ;  /* 0x00000006ff067e24 */ /* 0x000fe2000f8e00ff */
[----:B---3--:R-:W-:Y:S01]  /*87f0*/  MOV R11, UR5 ;  /* 0x00000005000b7c02 */ /* 0x008fe20008000f00 */
[----:B------:R-:W-:Y:S02]  /*8800*/  IMAD.U32 R10, RZ, RZ, UR4 ;  /* 0x00000004ff0a7e24 */ /* 0x000fe4000f8e00ff */
[----:B------:R-:W-:Y:S07]  /*8810*/  LEPC R20, `(.L_x_117) ;  /* 0x000000001014794e */ /* 0x000fee0000000000 */
[----:B-1--4-:R-:W-:Y:S05]  /*8820*/  CALL.ABS.NOINC R2 ;  /* 0x0000000002007343 */ /* 0x012fea0003c00000 */
.L_x_117:
[----:B------:R-:W-:Y:S05]  /*8830*/  BSYNC.RECONVERGENT B6 ;  /* 0x0000000000067941 */ /* 0x000fea0003800200 */
.L_x_116:
[----:B---3--:R-:W-:Y:S01]  /*8840*/  F2FP.F16.E5M2.UNPACK_B R4, R149 ;  /* 0x00000095ff04723e */ /* 0x008fe200020004ff */
        /* <DEDUP_REMOVED lines=13> */
[----:B----4-:R-:W-:Y:S01]  /*8920*/  F2FP.F16.E5M2.UNPACK_B R125, R159.H1 ;  /* 0x0000009fff7d723e */ /* 0x010fe200030004ff */
        /* <DEDUP_REMOVED lines=262> */
[----:B------:R-:W-:Y:S02]  /*9990*/  UIADD3 UR8, UP0, UPT, UR52, 0x680, URZ ;  /* 0x0000068034087890 */ /* 0x000fe4000ff1e0ff */
[----:B------:R-:W-:Y:S02]  /*99a0*/  UIADD3 UR5, UPT, UPT, UR41, 0x80, URZ ;  /* 0x0000008029057890 */ /* 0x000fe4000fffe0ff */
[----:B------:R-:W-:Y:S01]  /*99b0*/  MOV R188, UR10 ;  /* 0x0000000a00bc7c02 */ /* 0x000fe20008000f00 */
[----:B------:R-:W-:Y:S01]  /*99c0*/  UIADD3.X UR9, UPT, UPT, URZ, UR53, URZ, UP0, !UPT ;  /* 0x00000035ff097290 */ /* 0x000fe200087fe4ff */
[----:B------:R-:W-:Y:S02]  /*99d0*/  UMOV UR6, UR42 ;  /* 0x0000002a00067c82 */ /* 0x000fe40008000000 */
[----:B------:R-:W-:Y:S01]  /*99e0*/  R2UR UR4, R188 ;  /* 0x00000000bc0472ca */ /* 0x000fe200000e0000 */
[----:B------:R-:W-:Y:S11]  /*99f0*/  UMOV UR7, UR36 ;  /* 0x0000002400077c82 */ /* 0x000ff60008000000 */
[----:B------:R-:W-:Y:S01]  /*9a00*/  @!UPT UIADD3 URZ, UPT, UPT, URZ, URZ, URZ ;  /* 0x000000fffffff290 */ /* 0x000fe2000fffe0ff */
[----:B------:R2:W-:Y:S01]  /*9a10*/  UTMASTG.3D [UR4], [UR8] ;  /* 0x00000004080073b5 */ /* 0x0005e20008010000 */
[----:B------:R0:W-:Y:S01]  /*9a20*/  UTMACMDFLUSH ;  /* 0x00000000000079b7 */ /* 0x0001e20000000000 */
[----:B--2---:R-:W-:Y:S04]  /*9a30*/  DEPBAR.LE SB0, 0x1 ;  /* 0x000080400000791a */ /* 0x004fe80000000000 */
.L_x_119:
[----:B------:R-:W-:Y:S05]  /*9a40*/  BSYNC.RECONVERGENT B0 ;  /* 0x0000000000007941 */ /* 0x000fea0003800200 */
.L_x_118:
        /* <DEDUP_REMOVED lines=16> */
.L_x_123:
[----:B------:R-:W-:Y:S05]  /*9b50*/  BSYNC B0 ;  /* 0x0000000000007941 */ /* 0x000fea0003800000 */
.L_x_122:
        /* <DEDUP_REMOVED lines=20> */
.L_x_121:
[----:B------:R-:W-:Y:S05]  /*9ca0*/  BSYNC B1 ;  /* 0x0000000000017941 */ /* 0x000fea0003800000 */
.L_x_120:
[----:B--2---:R-:W-:Y:S05]  /*9cb0*/  VIADD R0, R80, 0xc0 ;  /* 0x000000c050007836 */ /* 0x004fea0000000000 */
        /* <DEDUP_REMOVED lines=20> */
.L_x_125:
[----:B------:R-:W-:Y:S01]  /*9e00*/  ISETP.NE.AND P0, PT, R189, RZ, PT ;  /* 0x000000ffbd00720c */ /* 0x000fe20003f05270 */
[----:B------:R-:W-:Y:S05]  /*9e10*/  WARPSYNC.ALL ;  /* 0x0000000000007948 */ /* 0x000fea0003800000 */
[----:B------:R-:W-:Y:S01]  /*9e20*/  R2UR UR4, R80 ;  /* 0x00000000500472ca */ /* 0x000fe200000e0000 */
[----:B------:R-:W-:Y:S01]  /*9e30*/  BSSY.RECONVERGENT B0, `(.L_x_126) ;  /* 0x000011d000007945 */ /* 0x000fe20003800200 */
[----:B---3--:R-:W-:Y:S02]  /*9e40*/  F2FP.F16.E5M2.UNPACK_B R11, R149 ;  /* 0x00000095ff0b723e */ /* 0x008fe400020004ff */
[----:B------:R-:W-:Y:S02]  /*9e50*/  F2FP.F16.E5M2.UNPACK_B R10, R150 ;  /* 0x00000096ff0a723e */ /* 0x000fe400020004ff */
[----:B------:R-:W-:Y:S01]  /*9e60*/  F2FP.F16.E5M2.UNPACK_B R9, R151 ;  /* 0x00000097ff09723e */ /* 0x000fe200020004ff */
[--C-:B------:R-:W-:Y:S01]  /*9e70*/  HADD2.F32 R83, -RZ, R11.reuse.H0_H0 ;  /* 0x2000000bff537230 */ /* 0x100fe20000004100 */
[----:B----4-:R-:W-:Y:S01]  /*9e80*/  F2FP.F16.E5M2.UNPACK_B R8, R152 ;  /* 0x00000098ff08723e */ /* 0x010fe200020004ff */
[----:B------:R-:W-:Y:S01]  /*9e90*/  HADD2.F32 R84, -RZ, R11.H1_H1 ;  /* 0x3000000bff547230 */ /* 0x000fe20000004100 */
[----:B------:R-:W-:Y:S01]  /*9ea0*/  F2FP.F16.E5M2.UNPACK_B R7, R153 ;  /* 0x00000099ff07723e */ /* 0x000fe200020004ff */
[--C-:B------:R-:W-:Y:S01]  /*9eb0*/  HADD2.F32 R87, -RZ, R10.reuse.H0_H0 ;  /* 0x2000000aff577230 */ /* 0x100fe20000004100 */
[----:B------:R-:W-:Y:S01]  /*9ec0*/  F2FP.F16.E5M2.UNPACK_B R6, R154 ;  /* 0x0000009aff06723e */ /* 0x000fe200020004ff */
[----:B------:R-:W-:Y:S01]  /*9ed0*/  HADD2.F32 R88, -RZ, R10.H1_H1 ;  /* 0x3000000aff587230 */ /* 0x000fe20000004100 */
[----:B------:R-:W-:Y:S01]  /*9ee0*/  F2FP.F16.E5M2.UNPACK_B R5, R155 ;  /* 0x0000009bff05723e */ /* 0x000fe200020004ff */
[--C-:B------:R-:W-:Y:S01]  /*9ef0*/  HADD2.F32 R91, -RZ, R9.reuse.H0_H0 ;  /* 0x20000009ff5b7230 */ /* 0x100fe20000004100 */
[----:B-1----:R-:W-:Y:S01]  /*9f00*/  F2FP.F16.E5M2.UNPACK_B R4, R156 ;  /* 0x0000009cff04723e */ /* 0x002fe200020004ff */
[----:B------:R-:W-:Y:S01]  /*9f10*/  HADD2.F32 R92, -RZ, R9.H1_H1 ;  /* 0x30000009ff5c7230 */ /* 0x000fe20000004100 */
[-C--:B------:R-:W-:Y:S01]  /*9f20*/  F2FP.F16.E5M2.UNPACK_B R2, R148.reuse ;  /* 0x00000094ff02723e */ /* 0x080fe200020004ff */
[--C-:B------:R-:W-:Y:S01]  /*9f30*/  HADD2.F32 R95, -RZ, R8.reuse.H0_H0 ;  /* 0x20000008ff5f7230 */ /* 0x100fe20000004100 */
[----:B------:R-:W-:Y:S01]  /*9f40*/  F2FP.F16.E5M2.UNPACK_B R148, R148.H1 ;  /* 0x00000094ff94723e */ /* 0x000fe200030004ff */
[----:B------:R-:W-:Y:S01]  /*9f50*/  HADD2.F32 R97, -RZ, R8.H1_H1 ;  /* 0x30000008ff617230 */ /* 0x000fe20000004100 */
[----:B------:R-:W-:Y:S01]  /*9f60*/  F2FP.F16.E5M2.UNPACK_B R149, R149.H1 ;  /* 0x00000095ff95723e */ /* 0x000fe200030004ff */
[--C-:B------:R-:W-:Y:S01]  /*9f70*/  HADD2.F32 R98, -RZ, R7.reuse.H0_H0 ;  /* 0x20000007ff627230 */ /* 0x100fe20000004100 */
[----:B------:R-:W-:Y:S01]  /*9f80*/  F2FP.F16.E5M2.UNPACK_B R150, R150.H1 ;  /* 0x00000096ff96723e */ /* 0x000fe200030004ff */
[----:B------:R-:W-:Y:S01]  /*9f90*/  HADD2.F32 R101, -RZ, R7.H1_H1 ;  /* 0x30000007ff657230 */ /* 0x000fe20000004100 */
[----:B------:R-:W-:Y:S01]  /*9fa0*/  F2FP.F16.E5M2.UNPACK_B R151, R151.H1 ;  /* 0x00000097ff97723e */ /* 0x000fe200030004ff */
[--C-:B------:R-:W-:Y:S01]  /*9fb0*/  HADD2.F32 R102, -RZ, R6.reuse.H0_H0 ;  /* 0x20000006ff667230 */ /* 0x100fe20000004100 */
[----:B------:R-:W-:Y:S01]  /*9fc0*/  F2FP.F16.E5M2.UNPACK_B R138, R163 ;  /* 0x000000a3ff8a723e */ /* 0x000fe200020004ff */
[----:B------:R-:W-:Y:S01]  /*9fd0*/  HADD2.F32 R105, -RZ, R6.H1_H1 ;  /* 0x30000006ff697230 */ /* 0x000fe20000004100 */
[----:B------:R-:W-:Y:S01]  /*9fe0*/  R2UR UR5, R193 ;  /* 0x00000000c10572ca */ /* 0x000fe200000e0000 */
[--C-:B------:R-:W-:Y:S01]  /*9ff0*/  HADD2.F32 R106, -RZ, R5.reuse.H0_H0 ;  /* 0x20000005ff6a7230 */ /* 0x100fe20000004100 */
[----:B------:R-:W-:Y:S01]  /*a000*/  F2FP.F16.E5M2.UNPACK_B R116, R157 ;  /* 0x0000009dff74723e */ /* 0x000fe200020004ff */
[----:B------:R-:W-:Y:S01]  /*a010*/  HADD2.F32 R109, -RZ, R5.H1_H1 ;  /* 0x30000005ff6d7230 */ /* 0x000fe20000004100 */
[----:B------:R-:W-:Y:S01]  /*a020*/  F2FP.F16.E5M2.UNPACK_B R120, R158 ;  /* 0x0000009eff78723e */ /* 0x000fe200020004ff */
[--C-:B------:R-:W-:Y:S01]  /*a030*/  HADD2.F32 R110, -RZ, R4.reuse.H0_H0 ;  /* 0x20000004ff6e7230 */ /* 0x100fe20000004100 */
[----:B------:R-:W-:Y:S01]  /*a040*/  F2FP.F16.E5M2.UNPACK_B R124, R159 ;  /* 0x0000009fff7c723e */ /* 0x000fe200020004ff */
[----:B------:R-:W-:Y:S01]  /*a050*/  HADD2.F32 R113, -RZ, R4.H1_H1 ;  /* 0x30000004ff717230 */ /* 0x000fe20000004100 */
[----:B------:R-:W-:Y:S01]  /*a060*/  F2FP.F16.E5M2.UNPACK_B R128, R160 ;  /* 0x000000a0ff80723e */ /* 0x000fe200020004ff */
[----:B------:R-:W1:Y:S01]  /*a070*/  LDTM.x64 R4, tmem[UR4+0xc0] ;  /* 0x0000c004000479ee */ /* 0x000e620008340000 */
[--C-:B------:R-:W-:Y:S01]  /*a080*/  HADD2.F32 R0, -RZ, R2.reuse.H0_H0 ;  /* 0x20000002ff007230 */ /* 0x100fe20000004100 */
[----:B------:R-:W-:Y:S01]  /*a090*/  NOP ;  /* 0x0000000000007918 */ /* 0x000fe20000000000 */
[----:B------:R-:W-:Y:S01]  /*a0a0*/  HADD2.F32 R2, -RZ, R2.H1_H1 ;  /* 0x30000002ff027230 */ /* 0x000fe20000004100 */
[----:B------:R-:W-:Y:S01]  /*a0b0*/  UIADD3 UR5, UPT, UPT, UR5, 0xf0, URZ ;  /* 0x000000f005057890 */ /* 0x000fe2000fffe0ff */
[--C-:B------:R-:W-:Y:S01]  /*a0c0*/  HADD2.F32 R86, -RZ, R149.reuse.H1_H1 ;  /* 0x30000095ff567230 */ /* 0x100fe20000004100 */
[----:B------:R-:W-:Y:S01]  /*a0d0*/  F2FP.F16.E5M2.UNPACK_B R132, R161 ;  /* 0x000000a1ff84723e */ /* 0x000fe200020004ff */
[--C-:B------:R-:W-:Y:S01]  /*a0e0*/  HADD2.F32 R114, -RZ, R116.reuse.H0_H0 ;  /* 0x20000074ff727230 */ /* 0x100fe20000004100 */
[----:B------:R-:W-:Y:S01]  /*a0f0*/  UPRMT UR5, UR37, 0x654, UR5 ;  /* 0x0000065425057896 */ /* 0x000fe20008000005 */
[----:B------:R-:W-:Y:S01]  /*a100*/  HADD2.F32 R117, -RZ, R116.H1_H1 ;  /* 0x30000074ff757230 */ /* 0x000fe20000004100 */
[----:B------:R-:W-:Y:S01]  /*a110*/  F2FP.F16.E5M2.UNPACK_B R136, R162 ;  /* 0x000000a2ff88723e */ /* 0x000fe200020004ff */
[--C-:B------:R-:W-:Y:S01]  /*a120*/  HADD2.F32 R118, -RZ, R120.reuse.H0_H0 ;  /* 0x20000078ff767230 */ /* 0x100fe20000004100 */
[----:B------:R-:W-:Y:S01]  /*a130*/  F2FP.F16.E5M2.UNPACK_B R152, R152.H1 ;  /* 0x00000098ff98723e */ /* 0x000fe200030004ff */
[----:B------:R-:W-:Y:S01]  /*a140*/  HADD2.F32 R121, -RZ, R120.H1_H1 ;  /* 0x30000078ff797230 */ /* 0x000fe20000004100 */
[----:B------:R-:W-:Y:S01]  /*a150*/  F2FP.F16.E5M2.UNPACK_B R153, R153.H1 ;  /* 0x00000099ff99723e */ /* 0x000fe200030004ff */
[--C-:B------:R-:W-:Y:S01]  /*a160*/  HADD2.F32 R122, -RZ, R124.reuse.H0_H0 ;  /* 0x2000007cff7a7230 */ /* 0x100fe20000004100 */
[----:B------:R-:W-:Y:S01]  /*a170*/  F2FP.F16.E5M2.UNPACK_B R154, R154.H1 ;  /* 0x0000009aff9a723e */ /* 0x000fe200030004ff */
[----:B-1----:R-:W-:Y:S01]  /*a180*/  SYNCS.ARRIVE.TRANS64.RED.A1T0 RZ, [UR5], RZ ;  /* 0x000000ffffff79a7 */ /* 0x002fe20008100405 */
[----:B------:R-:W-:Y:S01]  /*a190*/  HADD2.F32 R125, -RZ, R124.H1_H1 ;  /* 0x3000007cff7d7230 */ /* 0x000fe20000004100 */
[----:B------:R-:W-:Y:S01]  /*a1a0*/  F2FP.F16.E5M2.UNPACK_B R155, R155.H1 ;  /* 0x0000009bff9b723e */ /* 0x000fe200030004ff */
[--C-:B------:R-:W-:Y:S01]  /*a1b0*/  HADD2.F32 R126, -RZ, R128.reuse.H0_H0 ;  /* 0x20000080ff7e7230 */ /* 0x100fe20000004100 */
[----:B------:R-:W-:Y:S01]  /*a1c0*/  F2FP.F16.E5M2.UNPACK_B R156, R156.H1 ;  /* 0x0000009cff9c723e */ /* 0x000fe200030004ff */
[----:B------:R-:W-:Y:S01]  /*a1d0*/  HADD2.F32 R129, -RZ, R128.H1_H1 ;  /* 0x30000080ff817230 */ /* 0x000fe20000004100 */
[----:B------:R-:W-:Y:S01]  /*a1e0*/  F2FP.F16.E5M2.UNPACK_B R157, R157.H1 ;  /* 0x0000009dff9d723e */ /* 0x000fe200030004ff */
[C---:B------:R-:W-:Y:S01]  /*a1f0*/  FMUL R4, R78.reuse, R4 ;  /* 0x000000044e047220 */ /* 0x040fe20000400000 */
[C---:B------:R-:W-:Y:S01]  /*a200*/  FMUL R5, R78.reuse, R5 ;  /* 0x000000054e057220 */ /* 0x040fe20000400000 */
[----:B------:R-:W-:Y:S02]  /*a210*/  HADD2.F32 R3, -RZ, R148.H0_H0 ;  /* 0x20000094ff037230 */ /* 0x000fe40000004100 */
        /* <DEDUP_REMOVED lines=11> */
[----:B------:R-:W-:Y:S02]  /*a2d0*/  HADD2.F32 R130, -RZ, R132.H0_H0 ;  /* 0x20000084ff827230 */ /* 0x000fe40000004100 */
[C---:B------:R-:W-:Y:S01]  /*a2e0*/  FMUL R6, R78.reuse, R6 ;  /* 0x000000064e067220 */ /* 0x040fe20000400000 */
[----:B------:R-:W-:Y:S02]  /*a2f0*/  HADD2.F32 R82, -RZ, R148.H1_H1 ;  /* 0x30000094ff527230 */ /* 0x000fe40000004100 */
[C---:B------:R-:W-:Y:S01]  /*a300*/  FMUL R7, R78.reuse, R7 ;  /* 0x000000074e077220 */ /* 0x040fe20000400000 */
[----:B------:R-:W-:Y:S02]  /*a310*/  HADD2.F32 R85, -RZ, R149.H0_H0 ;  /* 0x20000095ff557230 */ /* 0x000fe40000004100 */
[C---:B------:R-:W-:Y:S01]  /*a320*/  FFMA R6, R81.reuse, R3, R6 ;  /* 0x0000000351067223 */ /* 0x040fe20000000006 */
[----:B------:R-:W-:Y:S02]  /*a330*/  HADD2.F32 R133, -RZ, R132.H1_H1 ;  /* 0x30000084ff857230 */ /* 0x000fe40000004100 */
[C---:B------:R-:W-:Y:S01]  /*a340*/  FFMA R7, R81.reuse, R82, R7 ;  /* 0x0000005251077223 */ /* 0x040fe20000000007 */
[C---:B------:R-:W-:Y:S01]  /*a350*/  FFMA R8, R81.reuse, R83, R8 ;  /* 0x0000005351087223 */ /* 0x040fe20000000008 */
[C---:B------:R-:W-:Y:S01]  /*a360*/  FFMA R9, R81.reuse, R84, R9 ;  /* 0x0000005451097223 */ /* 0x040fe20000000009 */
[--C-:B------:R-:W-:Y:S02]  /*a370*/  HADD2.F32 R82, -RZ, R138.reuse.H0_H0 ;  /* 0x2000008aff527230 */ /* 0x100fe40000004100 */
[C---:B------:R-:W-:Y:S01]  /*a380*/  FMUL R10, R78.reuse, R10 ;  /* 0x0000000a4e0a7220 */ /* 0x040fe20000400000 */
[----:B------:R-:W-:Y:S02]  /*a390*/  HADD2.F32 R83, -RZ, R138.H1_H1 ;  /* 0x3000008aff537230 */ /* 0x000fe40000004100 */
[C---:B------:R-:W-:Y:S01]  /*a3a0*/  FMUL R11, R78.reuse, R11 ;  /* 0x0000000b4e0b7220 */ /* 0x040fe20000400000 */
[----:B------:R-:W-:Y:S02]  /*a3b0*/  HADD2.F32 R89, -RZ, R150.H0_H0 ;  /* 0x20000096ff597230 */ /* 0x000fe40000004100 */
[C---:B------:R-:W-:Y:S01]  /*a3c0*/  FFMA R10, R81.reuse, R85, R10 ;  /* 0x00000055510a7223 */ /* 0x040fe2000000000a */
[--C-:B------:R-:W-:Y:S02]  /*a3d0*/  HADD2.F32 R134, -RZ, R136.reuse.H0_H0 ;  /* 0x20000088ff867230 */ /* 0x100fe40000004100 */
[C---:B------:R-:W-:Y:S01]  /*a3e0*/  FFMA R11, R81.reuse, R86, R11 ;  /* 0x00000056510b7223 */ /* 0x040fe2000000000b */
[C---:B------:R-:W-:Y:S01]  /*a3f0*/  FFMA R12, R81.reuse, R87, R12 ;  /* 0x00000057510c7223 */ /* 0x040fe2000000000c */
[----:B------:R-:W-:Y:S01]  /*a400*/  FFMA R13, R81, R88, R13 ;  /* 0x00000058510d7223 */ /* 0x000fe2000000000d */
[----:B------:R-:W-:Y:S01]  /*a410*/  F2FP.SATFINITE.E5M2.F32.PACK_AB_MERGE_C R86, R7, R6, RZ ;  /* 0x000000060756723e */ /* 0x000fe200048060ff */
[C---:B------:R-:W-:Y:S01]  /*a420*/  FMUL R7, R78.reuse, R24 ;  /* 0x000000184e077220 */ /* 0x040fe20000400000 */
[----:B------:R-:W-:Y:S01]  /*a430*/  F2FP.SATFINITE.E5M2.F32.PACK_AB_MERGE_C R138, R11, R10, RZ ;  /* 0x0000000a0b8a723e */ /* 0x000fe200048060ff */
[C---:B------:R-:W-:Y:S01]  /*a440*/  FMUL R10, R78.reuse, R25 ;  /* 0x000000194e0a7220 */ /* 0x040fe20000400000 */
[C---:B------:R-:W-:Y:S01]  /*a450*/  FMUL R25, R78.reuse, R32 ;  /* 0x000000204e197220 */ /* 0x040fe20000400000 */
[----:B------:R-:W-:Y:S02]  /*a460*/  HADD2.F32 R137, -RZ, R136.H1_H1 ;  /* 0x30000088ff897230 */ /* 0x000fe40000004100 */
[C---:B------:R-:W-:Y:S01]  /*a470*/  FMUL R14, R78.reuse, R14 ;  /* 0x0000000e4e0e7220 */ /* 0x040fe20000400000 */
[----:B------:R-:W-:Y:S02]  /*a480*/  HADD2.F32 R90, -RZ, R150.H1_H1 ;  /* 0x30000096ff5a7230 */ /* 0x000fe40000004100 */
[C---:B------:R-:W-:Y:S01]  /*a490*/  FMUL R15, R78.reuse, R15 ;  /* 0x0000000f4e0f7220 */ /* 0x040fe20000400000 */
[--C-:B------:R-:W-:Y:S02]  /*a4a0*/  HADD2.F32 R93, -RZ, R151.reuse.H0_H0 ;  /* 0x20000097ff5d7230 */ /* 0x100fe40000004100 */
[C---:B------:R-:W-:Y:S01]  /*a4b0*/  FFMA R14, R81.reuse, R89, R14 ;  /* 0x00000059510e7223 */ /* 0x040fe2000000000e */
[----:B------:R-:W-:Y:S02]  /*a4c0*/  HADD2.F32 R94, -RZ, R151.H1_H1 ;  /* 0x30000097ff5e7230 */ /* 0x000fe40000004100 */
[C---:B------:R-:W-:Y:S01]  /*a4d0*/  FFMA R15, R81.reuse, R90, R15 ;  /* 0x0000005a510f7223 */ /* 0x040fe2000000000f */
[C---:B------:R-:W-:Y:S01]  /*a4e0*/  FFMA R16, R81.reuse, R91, R16 ;  /* 0x0000005b51107223 */ /* 0x040fe20000000010 */
[----:B------:R-:W-:Y:S01]  /*a4f0*/  FFMA R17, R81, R92, R17 ;  /* 0x0000005c51117223 */ /* 0x000fe20000000011 */
[C---:B------:R-:W-:Y:S01]  /*a500*/  FMUL R18, R78.reuse, R18 ;  /* 0x000000124e127220 */ /* 0x040fe20000400000 */
[C---:B------:R-:W-:Y:S01]  /*a510*/  FMUL R19, R78.reuse, R19 ;  /* 0x000000134e137220 */ /* 0x040fe20000400000 */
[--C-:B------:R-:W-:Y:S01]  /*a520*/  HADD2.F32 R96, -RZ, R152.reuse.H0_H0 ;  /* 0x20000098ff607230 */ /* 0x100fe20000004100 */
[----:B------:R-:W-:Y:S01]  /*a530*/  F2FP.SATFINITE.E5M2.F32.PACK_AB_MERGE_C R14, R15, R14, RZ ;  /* 0x0000000e0f0e723e */ /* 0x000fe200048060ff */
[C---:B------:R-:W-:Y:S01]  /*a540*/  FFMA R18, R81.reuse, R93, R18 ;  /* 0x0000005d51127223 */ /* 0x040fe20000000012 */
[C---:B------:R-:W-:Y:S01]  /*a550*/  FFMA R19, R81.reuse, R94, R19 ;  /* 0x0000005e51137223 */ /* 0x040fe20000000013 */
[C---:B------:R-:W-:Y:S01]  /*a560*/  FFMA R0, R81.reuse, R95, R0 ;  /* 0x0000005f51007223 */ /* 0x040fe20000000000 */
[----:B------:R-:W-:Y:S01]  /*a570*/  FFMA R2, R81, R97, R2 ;  /* 0x0000006151027223 */ /* 0x000fe20000000002 */
[----:B------:R-:W-:Y:S02]  /*a580*/  HADD2.F32 R99, -RZ, R152.H1_H1 ;  /* 0x30000098ff637230 */ /* 0x000fe40000004100 */
[C---:B------:R-:W-:Y:S01]  /*a590*/  FMUL R3, R78.reuse, R22 ;  /* 0x000000164e037220 */ /* 0x040fe20000400000 */
[----:B------:R-:W-:Y:S01]  /*a5a0*/  F2FP.SATFINITE.E5M2.F32.PACK_AB_MERGE_C R18, R19, R18, RZ ;  /* 0x000000121312723e */ /* 0x000fe200048060ff */
[C---:B------:R-:W-:Y:S01]  /*a5b0*/  FMUL R22, R78.reuse, R29 ;  /* 0x0000001d4e167220 */ /* 0x040fe20000400000 */
[C---:B------:R-:W-:Y:S01]  /*a5c0*/  FMUL R29, R78.reuse, R36 ;  /* 0x000000244e1d7220 */ /* 0x040fe20000400000 */
[C---:B------:R-:W-:Y:S01]  /*a5d0*/  FFMA R3, R81.reuse, R96, R3 ;  /* 0x0000006051037223 */ /* 0x040fe20000000003 */
[C---:B------:R-:W-:Y:S01]  /*a5e0*/  FMUL R6, R78.reuse, R23 ;  /* 0x000000174e067220 */ /* 0x040fe20000400000 */
[--C-:B------:R-:W-:Y:S02]  /*a5f0*/  HADD2.F32 R100, -RZ, R153.reuse.H0_H0 ;  /* 0x20000099ff647230 */ /* 0x100fe40000004100 */
[C---:B------:R-:W-:Y:S01]  /*a600*/  FMUL R11, R78.reuse, R26 ;  /* 0x0000001a4e0b7220 */ /* 0x040fe20000400000 */
[----:B------:R-:W-:Y:S02]  /*a610*/  HADD2.F32 R103, -RZ, R153.H1_H1 ;  /* 0x30000099ff677230 */ /* 0x000fe40000004100 */
[C---:B------:R-:W-:Y:S01]  /*a620*/  FFMA R6, R81.reuse, R99, R6 ;  /* 0x0000006351067223 */ /* 0x040fe20000000006 */
[C---:B------:R-:W-:Y:S01]  /*a630*/  FFMA R7, R81.reuse, R98, R7 ;  /* 0x0000006251077223 */ /* 0x040fe20000000007 */
[C---:B------:R-:W-:Y:S01]  /*a640*/  FFMA R10, R81.reuse, R101, R10 ;  /* 0x00000065510a7223 */ /* 0x040fe2000000000a */
[C---:B------:R-:W-:Y:S01]  /*a650*/  FFMA R11, R81.reuse, R100, R11 ;  /* 0x00000064510b7223 */ /* 0x040fe2000000000b */
[----:B------:R-:W-:Y:S01]  /*a660*/  FMUL R26, R78, R33 ;  /* 0x000000214e1a7220 */ /* 0x000fe20000400000 */
[----:B------:R-:W-:Y:S01]  /*a670*/  F2FP.SATFINITE.E5M2.F32.PACK_AB_MERGE_C R3, R6, R3, RZ ;  /* 0x000000030603723e */ /* 0x000fe200048060ff */
[C---:B------:R-:W-:Y:S01]  /*a680*/  FMUL R33, R78.reuse, R40 ;  /* 0x000000284e217220 */ /* 0x040fe20000400000 */
        /* <DEDUP_REMOVED lines=8> */
[C---:B------:R-:W-:Y:S01]  /*a710*/  FMUL R30, R78.reuse, R37 ;  /* 0x000000254e1e7220 */ /* 0x040fe20000400000 */
[C---:B------:R-:W-:Y:S01]  /*a720*/  FMUL R37, R78.reuse, R44 ;  /* 0x0000002c4e257220 */ /* 0x040fe20000400000 */
[C---:B------:R-:W-:Y:S01]  /*a730*/  FMUL R24, R78.reuse, R31 ;  /* 0x0000001f4e187220 */ /* 0x040fe20000400000 */
[----:B------:R-:W-:Y:S01]  /*a740*/  F2FP.F16.E5M2.UNPACK_B R158, R158.H1 ;  /* 0x0000009eff9e723e */ /* 0x000fe200030004ff */
[--C-:B------:R-:W-:Y:S02]  /*a750*/  HADD2.F32 R108, -RZ, R155.reuse.H0_H0 ;  /* 0x2000009bff6c7230 */ /* 0x100fe40000004100 */
[----:B------:R-:W-:Y:S01]  /*a760*/  FMUL R27, R78, R34 ;  /* 0x000000224e1b7220 */ /* 0x000fe20000400000 */
[----:B------:R-:W-:Y:S02]  /*a770*/  HADD2.F32 R111, -RZ, R155.H1_H1 ;  /* 0x3000009bff6f7230 */ /* 0x000fe40000004100 */
[C---:B------:R-:W-:Y:S01]  /*a780*/  FFMA R24, R81.reuse, R107, R24 ;  /* 0x0000006b51187223 */ /* 0x040fe20000000018 */
[----:B------:R-:W-:Y:S01]  /*a790*/  F2FP.F16.E5M2.UNPACK_B R159, R159.H1 ;  /* 0x0000009fff9f723e */ /* 0x000fe200030004ff */
[C---:B------:R-:W-:Y:S01]  /*a7a0*/  FFMA R25, R81.reuse, R106, R25 ;  /* 0x0000006a51197223 */ /* 0x040fe20000000019 */
[C---:B------:R-:W-:Y:S01]  /*a7b0*/  FFMA R26, R81.reuse, R109, R26 ;  /* 0x0000006d511a7223 */ /* 0x040fe2000000001a */
[----:B------:R-:W-:Y:S01]  /*a7c0*/  F2FP.F16.E5M2.UNPACK_B R160, R160.H1 ;  /* 0x000000a0ffa0723e */ /* 0x000fe200030004ff */
[C---:B------:R-:W-:Y:S01]  /*a7d0*/  FFMA R27, R81.reuse, R108, R27 ;  /* 0x0000006c511b7223 */ /* 0x040fe2000000001b */
[----:B------:R-:W-:Y:S01]  /*a7e0*/  F2FP.SATFINITE.E5M2.F32.PACK_AB_MERGE_C R6, R24, R23, RZ ;  /* 0x000000171806723e */ /* 0x000fe200048060ff */
[C---:B------:R-:W-:Y:S01]  /*a7f0*/  FMUL R34, R78.reuse, R41 ;  /* 0x000000294e227220 */ /* 0x040fe20000400000 */
[C---:B------:R-:W-:Y:S01]  /*a800*/  FMUL R41, R78.reuse, R48 ;  /* 0x000000304e297220 */ /* 0x040fe20000400000 */
[----:B------:R-:W-:Y:S01]  /*a810*/  FMUL R28, R78, R35 ;  /* 0x000000234e1c7220 */ /* 0x000fe20000400000 */
[----:B------:R-:W-:Y:S01]  /*a820*/  F2FP.F16.E5M2.UNPACK_B R161, R161.H1 ;  /* 0x000000a1ffa1723e */ /* 0x000fe200030004ff */
[--C-:B------:R-:W-:Y:S01]  /*a830*/  HADD2.F32 R112, -RZ, R156.reuse.H0_H0 ;  /* 0x2000009cff707230 */ /* 0x100fe20000004100 */
[----:B------:R-:W-:Y:S01]  /*a840*/  F2FP.SATFINITE.E5M2.F32.PACK_AB_MERGE_C R6, R22, R21, R6 ;  /* 0x000000151606723e */ /* 0x000fe20004806006 */
[C---:B------:R-:W-:Y:S01]  /*a850*/  FFMA R28, R81.reuse, R111, R28 ;  /* 0x0000006f511c7223 */ /* 0x040fe2000000001c */
[C---:B------:R-:W-:Y:S01]  /*a860*/  FFMA R29, R81.reuse, R110, R29 ;  /* 0x0000006e511d7223 */ /* 0x040fe2000000001d */
[C---:B------:R-:W-:Y:S01]  /*a870*/  FFMA R30, R81.reuse, R113, R30 ;  /* 0x00000071511e7223 */ /* 0x040fe2000000001e */
[----:B------:R-:W-:Y:S02]  /*a880*/  HADD2.F32 R115, -RZ, R156.H1_H1 ;  /* 0x3000009cff737230 */ /* 0x000fe40000004100 */
[C---:B------:R-:W-:Y:S01]  /*a890*/  FMUL R31, R78.reuse, R38 ;  /* 0x000000264e1f7220 */ /* 0x040fe20000400000 */
[----:B------:R-:W-:Y:S01]  /*a8a0*/  F2FP.F16.E5M2.UNPACK_B R162, R162.H1 ;  /* 0x000000a2ffa2723e */ /* 0x000fe200030004ff */
[C---:B------:R-:W-:Y:S01]  /*a8b0*/  FMUL R38, R78.reuse, R45 ;  /* 0x0000002d4e267220 */ /* 0x040fe20000400000 */
[C---:B------:R-:W-:Y:S01]  /*a8c0*/  FMUL R45, R78.reuse, R52 ;  /* 0x000000344e2d7220 */ /* 0x040fe20000400000 */
[----:B------:R-:W-:Y:S01]  /*a8d0*/  F2FP.F16.E5M2.UNPACK_B R163, R163.H1 ;  /* 0x000000a3ffa3723e */ /* 0x000fe200030004ff */
[----:B------:R-:W-:Y:S01]  /*a8e0*/  FFMA R31, R81, R112, R31 ;  /* 0x00000070511f7223 */ /* 0x000fe2000000001f */
[----:B------:R-:W-:Y:S01]  /*a8f0*/  FMUL R52, R78, R59 ;  /* 0x0000003b4e347220 */ /* 0x000fe20000400000 */
[----:B------:R-:W-:Y:S01]  /*a900*/  IADD3 R76, PT, PT, R76, 0x1, RZ ;  /* 0x000000014c4c7810 */ /* 0x000fe20007ffe0ff */
[C---:B------:R-:W-:Y:S01]  /*a910*/  FMUL R59, R78.reuse, R66 ;  /* 0x000000424e3b7220 */ /* 0x040fe20000400000 */
[----:B------:R-:W-:Y:S01]  /*a920*/  F2FP.SATFINITE.E5M2.F32.PACK_AB_MERGE_C R66, R13, R12, R14 ;  /* 0x0000000c0d42723e */ /* 0x000fe2000480600e */
[C---:B------:R-:W-:Y:S01]  /*a930*/  FMUL R32, R78.reuse, R39 ;  /* 0x000000274e207220 */ /* 0x040fe20000400000 */
[--C-:B------:R-:W-:Y:S02]  /*a940*/  HADD2.F32 R116, -RZ, R157.reuse.H0_H0 ;  /* 0x2000009dff747230 */ /* 0x100fe40000004100 */
[C---:B------:R-:W-:Y:S01]  /*a950*/  FMUL R35, R78.reuse, R42 ;  /* 0x0000002a4e237220 */ /* 0x040fe20000400000 */
[----:B------:R-:W-:Y:S02]  /*a960*/  HADD2.F32 R119, -RZ, R157.H1_H1 ;  /* 0x3000009dff777230 */ /* 0x000fe40000004100 */
[C---:B------:R-:W-:Y:S01]  /*a970*/  FFMA R32, R81.reuse, R115, R32 ;  /* 0x0000007351207223 */ /* 0x040fe20000000020 */
[----:B------:R-:W-:Y:S01]  /*a980*/  FMUL R36, R78, R43 ;  /* 0x0000002b4e247220 */ /* 0x000fe20000400000 */
[C---:B------:R-:W-:Y:S01]  /*a990*/  FFMA R33, R81.reuse, R114, R33 ;  /* 0x0000007251217223 */ /* 0x040fe20000000021 */
[C---:B------:R-:W-:Y:S01]  /*a9a0*/  FFMA R34, R81.reuse, R117, R34 ;  /* 0x0000007551227223 */ /* 0x040fe20000000022 */
[--C-:B------:R-:W-:Y:S01]  /*a9b0*/  HADD2.F32 R120, -RZ, R158.reuse.H0_H0 ;  /* 0x2000009eff787230 */ /* 0x100fe20000004100 */
[----:B------:R-:W-:Y:S01]  /*a9c0*/  F2FP.SATFINITE.E5M2.F32.PACK_AB_MERGE_C R32, R32, R31, RZ ;  /* 0x0000001f2020723e */ /* 0x000fe200048060ff */
[C---:B------:R-:W-:Y:S01]  /*a9d0*/  FFMA R35, R81.reuse, R116, R35 ;  /* 0x0000007451237223 */ /* 0x040fe20000000023 */
[----:B------:R-:W-:Y:S02]  /*a9e0*/  HADD2.F32 R123, -RZ, R158.H1_H1 ;  /* 0x3000009eff7b7230 */ /* 0x000fe40000004100 */
[----:B------:R-:W-:Y:S01]  /*a9f0*/  FMUL R39, R78, R46 ;  /* 0x0000002e4e277220 */ /* 0x000fe20000400000 */
[----:B------:R-:W-:Y:S01]  /*aa00*/  F2FP.SATFINITE.E5M2.F32.PACK_AB_MERGE_C R32, R30, R29, R32 ;  /* 0x0000001d1e20723e */ /* 0x000fe20004806020 */
[C---:B------:R-:W-:Y:S01]  /*aa10*/  FFMA R36, R81.reuse, R119, R36 ;  /* 0x0000007751247223 */ /* 0x040fe20000000024 */
[C---:B------:R-:W-:Y:S01]  /*aa20*/  FMUL R40, R78.reuse, R47 ;  /* 0x0000002f4e287220 */ /* 0x040fe20000400000 */
[C---:B------:R-:W-:Y:S01]  /*aa30*/  FFMA R37, R81.reuse, R118, R37 ;  /* 0x0000007651257223 */ /* 0x040fe20000000025 */
[C---:B------:R-:W-:Y:S01]  /*aa40*/  FFMA R38, R81.reuse, R121, R38 ;  /* 0x0000007951267223 */ /* 0x040fe20000000026 */
[C---:B------:R-:W-:Y:S01]  /*aa50*/  FMUL R42, R78.reuse, R49 ;  /* 0x000000314e2a7220 */ /* 0x040fe20000400000 */
        /* <DEDUP_REMOVED lines=8> */
[C---:B------:R-:W-:Y:S01]  /*aae0*/  FMUL R57, R78.reuse, R64 ;  /* 0x000000404e397220 */ /* 0x040fe20000400000 */
[----:B------:R-:W-:Y:S01]  /*aaf0*/  FFMA R42, R81, R125, R42 ;  /* 0x0000007d512a7223 */ /* 0x000fe2000000002a */
[C---:B------:R-:W-:Y:S01]  /*ab00*/  FMUL R46, R78.reuse, R53 ;  /* 0x000000354e2e7220 */ /* 0x040fe20000400000 */
[--C-:B------:R-:W-:Y:S01]  /*ab10*/  HADD2.F32 R128, -RZ, R160.reuse.H0_H0 ;  /* 0x200000a0ff807230 */ /* 0x100fe20000004100 */
[----:B------:R-:W-:Y:S01]  /*ab20*/  F2FP.SATFINITE.E5M2.F32.PACK_AB_MERGE_C R64, R5, R4, R86 ;  /* 0x000000040540723e */ /* 0x000fe20004806056 */
[C---:B------:R-:W-:Y:S01]  /*ab30*/  FMUL R51, R78.reuse, R58 ;  /* 0x0000003a4e337220 */ /* 0x040fe20000400000 */
[C---:B------:R-:W-:Y:S01]  /*ab40*/  FMUL R53, R78.reuse, R60 ;  /* 0x0000003c4e357220 */ /* 0x040fe20000400000 */
[C---:B------:R-:W-:Y:S01]  /*ab50*/  FFMA R43, R81.reuse, R124, R43 ;  /* 0x0000007c512b7223 */ /* 0x040fe2000000002b */
[----:B------:R-:W-:Y:S02]  /*ab60*/  HADD2.F32 R131, -RZ, R160.H1_H1 ;  /* 0x300000a0ff837230 */ /* 0x000fe40000004100 */
[C---:B------:R-:W-:Y:S01]  /*ab70*/  FMUL R47, R78.reuse, R54 ;  /* 0x000000364e2f7220 */ /* 0x040fe20000400000 */
[C---:B------:R-:W-:Y:S01]  /*ab80*/  FMUL R58, R78.reuse, R65 ;  /* 0x000000414e3a7220 */ /* 0x040fe20000400000 */
[----:B------:R-:W-:Y:S01]  /*ab90*/  FMUL R60, R78, R67 ;  /* 0x000000434e3c7220 */ /* 0x000fe20000400000 */
[----:B------:R-:W-:Y:S01]  /*aba0*/  F2FP.SATFINITE.E5M2.F32.PACK_AB_MERGE_C R5, R20, R11, RZ ;  /* 0x0000000b1405723e */ /* 0x000fe200048060ff */
[----:B------:R-:W-:Y:S01]  /*abb0*/  FFMA R44, R81, R127, R44 ;  /* 0x0000007f512c7223 */ /* 0x000fe2000000002c */
[C---:B------:R-:W-:Y:S01]  /*abc0*/  FMUL R48, R78.reuse, R55 ;  /* 0x000000374e307220 */ /* 0x040fe20000400000 */
[----:B------:R-:W-:Y:S01]  /*abd0*/  F2FP.SATFINITE.E5M2.F32.PACK_AB_MERGE_C R65, R9, R8, R138 ;  /* 0x000000080941723e */ /* 0x000fe2000480608a */
[----:B------:R-:W-:Y:S01]  /*abe0*/  FFMA R45, R81, R126, R45 ;  /* 0x0000007e512d7223 */ /* 0x000fe2000000002d */
[----:B------:R-:W-:Y:S01]  /*abf0*/  F2FP.SATFINITE.E5M2.F32.PACK_AB_MERGE_C R67, R17, R16, R18 ;  /* 0x000000101143723e */ /* 0x000fe20004806012 */
[----:B------:R-:W-:Y:S01]  /*ac00*/  FMUL R49, R78, R56 ;  /* 0x000000384e317220 */ /* 0x000fe20000400000 */
[C---:B------:R-:W-:Y:S01]  /*ac10*/  FFMA R46, R81.reuse, R129, R46 ;  /* 0x00000081512e7223 */ /* 0x040fe2000000002e */
[--C-:B------:R-:W-:Y:S02]  /*ac20*/  HADD2.F32 R132, -RZ, R161.reuse.H0_H0 ;  /* 0x200000a1ff847230 */ /* 0x100fe40000004100 */
[C---:B------:R-:W-:Y:S01]  /*ac30*/  FFMA R47, R81.reuse, R128, R47 ;  /* 0x00000080512f7223 */ /* 0x040fe2000000002f */
[----:B------:R1:W-:Y:S01]  /*ac40*/  STS.128 [R172+UR49+0xa200], R64 ;  /* 0x00a20040ac007988 */ /* 0x0003e20008000c31 */
[----:B------:R-:W-:Y:S01]  /*ac50*/  HADD2.F32 R135, -RZ, R161.H1_H1 ;  /* 0x300000a1ff877230 */ /* 0x000fe20000004100 */
[----:B------:R-:W-:Y:S01]  /*ac60*/  F2FP.SATFINITE.E5M2.F32.PACK_AB_MERGE_C R5, R10, R7, R5 ;  /* 0x000000070a05723e */ /* 0x000fe20004806005 */
[C---:B------:R-:W-:Y:S01]  /*ac70*/  FFMA R48, R81.reuse, R131, R48 ;  /* 0x0000008351307223 */ /* 0x040fe20000000030 */
[----:B------:R-:W-:Y:S01]  /*ac80*/  F2FP.SATFINITE.E5M2.F32.PACK_AB_MERGE_C R7, R28, R27, RZ ;  /* 0x0000001b1c07723e */ /* 0x000fe200048060ff */
        /* <DEDUP_REMOVED lines=8> */
[----:B------:R-:W-:Y:S01]  /*ad10*/  FMUL R56, R78, R63 ;  /* 0x0000003f4e387220 */ /* 0x000fe20000400000 */
[----:B------:R-:W-:Y:S01]  /*ad20*/  F2FP.SATFINITE.E5M2.F32.PACK_AB_MERGE_C R4, R2, R0, R3 ;  /* 0x000000000204723e */ /* 0x000fe20004806003 */
[C---:B------:R-:W-:Y:S01]  /*ad30*/  FFMA R53, R81.reuse, R134, R53 ;  /* 0x0000008651357223 */ /* 0x040fe20000000035 */
[----:B------:R-:W-:Y:S01]  /*ad40*/  F2FP.SATFINITE.E5M2.F32.PACK_AB_MERGE_C R7, R26, R25, R7 ;  /* 0x000000191a07723e */ /* 0x000fe20004806007 */
[C---:B------:R-:W-:Y:S01]  /*ad50*/  FFMA R54, R81.reuse, R137, R54 ;  /* 0x0000008951367223 */ /* 0x040fe20000000036 */
[--C-:B------:R-:W-:Y:S02]  /*ad60*/  HADD2.F32 R84, -RZ, R163.reuse.H0_H0 ;  /* 0x200000a3ff547230 */ /* 0x100fe40000004100 */
[C---:B------:R-:W-:Y:S01]  /*ad70*/  FFMA R55, R81.reuse, R136, R55 ;  /* 0x0000008851377223 */ /* 0x040fe20000000037 */
[----:B------:R-:W-:Y:S01]  /*ad80*/  HADD2.F32 R85, -RZ, R163.H1_H1 ;  /* 0x300000a3ff557230 */ /* 0x000fe20000004100 */
[----:B------:R1:W-:Y:S01]  /*ad90*/  STS.128 [R192+0xa010], R4 ;  /* 0x00a01004c0007388 */ /* 0x0003e20000000c00 */
[----:B------:R-:W-:Y:S01]  /*ada0*/  F2FP.SATFINITE.E5M2.F32.PACK_AB_MERGE_C R35, R36, R35, RZ ;  /* 0x000000232423723e */ /* 0x000fe200048060ff */
[C---:B------:R-:W-:Y:S01]  /*adb0*/  FFMA R56, R81.reuse, R139, R56 ;  /* 0x0000008b51387223 */ /* 0x040fe20000000038 */
[----:B------:R-:W-:Y:S01]  /*adc0*/  F2FP.SATFINITE.E5M2.F32.PACK_AB_MERGE_C R39, R40, R39, RZ ;  /* 0x000000272827723e */ /* 0x000fe200048060ff */
[C---:B------:R-:W-:Y:S01]  /*add0*/  FFMA R57, R81.reuse, R82, R57 ;  /* 0x0000005251397223 */ /* 0x040fe20000000039 */
[----:B------:R-:W-:Y:S01]  /*ade0*/  F2FP.SATFINITE.E5M2.F32.PACK_AB_MERGE_C R43, R44, R43, RZ ;  /* 0x0000002b2c2b723e */ /* 0x000fe200048060ff */
[C---:B------:R-:W-:Y:S01]  /*adf0*/  FFMA R58, R81.reuse, R83, R58 ;  /* 0x00000053513a7223 */ /* 0x040fe2000000003a */
[C---:B------:R-:W-:Y:S01]  /*ae00*/  FFMA R59, R81.reuse, R84, R59 ;  /* 0x00000054513b7223 */ /* 0x040fe2000000003b */
[----:B------:R-:W-:Y:S01]  /*ae10*/  F2FP.SATFINITE.E5M2.F32.PACK_AB_MERGE_C R33, R34, R33, R35 ;  /* 0x000000212221723e */ /* 0x000fe20004806023 */
        /* <DEDUP_REMOVED lines=11> */
[----:B------:R-:W-:Y:S05]  /*aed0*/  F2FP.SATFINITE.E5M2.F32.PACK_AB_MERGE_C R51, R58, R57, R59 ;  /* 0x000000393a33723e */ /* 0x000fea000480603b */
        /* <DEDUP_REMOVED lines=18> */
.L_x_127:
[----:B------:R-:W-:Y:S05]  /*b000*/  BSYNC.RECONVERGENT B0 ;  /* 0x0000000000007941 */ /* 0x000fea0003800200 */
.L_x_126:
[----:B------:R-:W-:Y:S01]  /*b010*/  BAR.SYNC.DEFER_BLOCKING 0x1, 0x80 ;  /* 0x0042000000007b1d */ /* 0x000fe20000010000 */
[----:B------:R-:W-:Y:S01]  /*b020*/  ISETP.NE.AND P2, PT, R190, RZ, PT ;  /* 0x000000ffbe00720c */ /* 0x000fe20003f45270 */
[----:B------:R-:W-:Y:S01]  /*b030*/  IMAD.IADD R20, R75, 0x1, R147 ;  /* 0x000000014b147824 */ /* 0x000fe200078e0293 */
[----:B------:R-:W-:Y:S01]  /*b040*/  ISETP.NE.AND P0, PT, R191, 0x2, PT ;  /* 0x00000002bf00780c */ /* 0x000fe20003f05270 */
[----:B------:R-:W-:Y:S01]  /*b050*/  IMAD.IADD R21, R77, 0x1, R170 ;  /* 0x000000014d157824 */ /* 0x000fe200078e02aa */
[----:B------:R-:W-:Y:S02]  /*b060*/  ISETP.NE.AND P1, PT, R76, 0x2, PT ;  /* 0x000000024c00780c */ /* 0x000fe40003f25270 */
[----:B------:R-:W-:Y:S02]  /*b070*/  SEL R3, RZ, 0x1, P0 ;  /* 0x00000001ff037807 */ /* 0x000fe40000000000 */
[----:B------:R-:W-:Y:S02]  /*b080*/  SEL R0, RZ, 0x1, P1 ;  /* 0x00000001ff007807 */ /* 0x000fe40000800000 */
[----:B------:R-:W-:Y:S02]  /*b090*/  LOP3.LUT R182, R182, R3, RZ, 0x3c, !PT ;  /* 0x00000003b6b67212 */ /* 0x000fe400078e3cff */
[----:B------:R-:W-:Y:S02]  /*b0a0*/  LOP3.LUT R183, R183, R0, RZ, 0x3c, !PT ;  /* 0x00000000b7b77212 */ /* 0x000fe400078e3cff */
[----:B------:R-:W-:Y:S02]  /*b0b0*/  @P2 R2UR UR36, R179 ;  /* 0x00000000b32422ca */ /* 0x000fe400000e0000 */
[----:B------:R-:W-:Y:S02]  /*b0c0*/  SEL R191, R191, RZ, P0 ;  /* 0x000000ffbfbf7207 */ /* 0x000fe40000000000 */
[----:B------:R-:W-:Y:S01]  /*b0d0*/  SEL R76, R76, RZ, P1 ;  /* 0x000000ff4c4c7207 */ /* 0x000fe20000800000 */
[----:B------:R-:W-:Y:S10]  /*b0e0*/  @P2 BRA `(.L_x_128) ;  /* 0xffffff9800d82947 */ /* 0x000ff4000383ffff */
[----:B------:R-:W-:Y:S05]  /*b0f0*/  EXIT ;  /* 0x000000000000794d */ /* 0x000fea0003800000 */
.L_x_19:
[----:B--2---:R2:W1:Y:S02]  /*b100*/  SYNCS.PHASECHK.TRANS64.TRYWAIT P0, [R3+URZ+0x110], R2 ;  /* 0x00011002030075a7 */ /* 0x00446400080011ff */
[----:B-1----:R-:W-:Y:S05]  /*b110*/  @!P0 NANOSLEEP.SYNCS 0x989680 ;  /* 0x009896800000895d */ /* 0x002fea0003900000 */
[----:B------:R-:W1:Y:S02]  /*b120*/  @!P0 SYNCS.PHASECHK.TRANS64 P0, [R3+URZ+0x110], R2 ;  /* 0x00011002030085a7 */ /* 0x000e6400080010ff */
[----:B-1----:R-:W-:Y:S05]  /*b130*/  @!P0 BRA `(.L_x_19) ;  /* 0xfffffffc00f08947 */ /* 0x002fea000383ffff */
[----:B------:R-:W-:Y:S05]  /*b140*/  BRA `(.L_x_129) ;  /* 0xffffff64002c7947 */ /* 0x000fea000383ffff */
.L_x_22:
[----:B-1----:R-:W-:-:S07]  /*b150*/  MOV R2, UR33 ;  /* 0x0000002100027c02 */ /* 0x002fce0008000f00 */
.L_x_130:
[----:B-1----:R1:W2:Y:S02]  /*b160*/  SYNCS.PHASECHK.TRANS64.TRYWAIT P0, [R2+URZ+0x38], R5 ;  /* 0x00003805020075a7 */ /* 0x0022a400080011ff */
[----:B--2---:R-:W-:Y:S05]  /*b170*/  @!P0 NANOSLEEP.SYNCS 0x989680 ;  /* 0x009896800000895d */ /* 0x004fea0003900000 */
[----:B------:R-:W2:Y:S02]  /*b180*/  @!P0 SYNCS.PHASECHK.TRANS64 P0, [R2+URZ+0x38], R5 ;  /* 0x00003805020085a7 */ /* 0x000ea400080010ff */
[----:B--2---:R-:W-:Y:S05]  /*b190*/  @!P0 BRA `(.L_x_130) ;  /* 0xfffffffc00f08947 */ /* 0x004fea000383ffff */
[----:B------:R-:W-:Y:S05]  /*b1a0*/  BRA `(.L_x_21) ;  /* 0xffffff64007c7947 */ /* 0x000fea000383ffff */
.L_x_28:
[----:B-1----:R-:W-:-:S07]  /*b1b0*/  MOV R2, UR17 ;  /* 0x0000001100027c02 */ /* 0x002fce0008000f00 */
.L_x_131:
[----:B-1----:R1:W2:Y:S02]  /*b1c0*/  SYNCS.PHASECHK.TRANS64.TRYWAIT P0, [R2+URZ+0x38], R5 ;  /* 0x00003805020075a7 */ /* 0x0022a400080011ff */
[----:B--2---:R-:W-:Y:S05]  /*b1d0*/  @!P0 NANOSLEEP.SYNCS 0x989680 ;  /* 0x009896800000895d */ /* 0x004fea0003900000 */
[----:B------:R-:W2:Y:S02]  /*b1e0*/  @!P0 SYNCS.PHASECHK.TRANS64 P0, [R2+URZ+0x38], R5 ;  /* 0x00003805020085a7 */ /* 0x000ea400080010ff */
[----:B--2---:R-:W-:Y:S05]  /*b1f0*/  @!P0 BRA `(.L_x_131) ;  /* 0xfffffffc00f08947 */ /* 0x004fea000383ffff */
[----:B------:R-:W-:Y:S05]  /*b200*/  BRA `(.L_x_27) ;  /* 0xffffff6800247947 */ /* 0x000fea000383ffff */
.L_x_32:
[----:B-1----:R1:W2:Y:S02]  /*b210*/  SYNCS.PHASECHK.TRANS64.TRYWAIT P0, [R2+URZ+0xc0], R3 ;  /* 0x0000c003020075a7 */ /* 0x0022a400080011ff */
[----:B--2---:R-:W-:Y:S05]  /*b220*/  @!P0 NANOSLEEP.SYNCS 0x989680 ;  /* 0x009896800000895d */ /* 0x004fea0003900000 */
[----:B------:R-:W2:Y:S02]  /*b230*/  @!P0 SYNCS.PHASECHK.TRANS64 P0, [R2+URZ+0xc0], R3 ;  /* 0x0000c003020085a7 */ /* 0x000ea400080010ff */
[----:B--2---:R-:W-:Y:S05]  /*b240*/  @!P0 BRA `(.L_x_32) ;  /* 0xfffffffc00f08947 */ /* 0x004fea000383ffff */
[----:B------:R-:W-:Y:S05]  /*b250*/  BRA `(.L_x_132) ;  /* 0xffffff6800b47947 */ /* 0x000fea000383ffff */
.L_x_36:
[----:B----4-:R-:W-:-:S07]  /*b260*/  MOV R0, UR5 ;  /* 0x0000000500007c02 */ /* 0x010fce0008000f00 */
.L_x_133:
[----:B-1----:R1:W2:Y:S02]  /*b270*/  SYNCS.PHASECHK.TRANS64.TRYWAIT P0, [R0+URZ], R3 ;  /* 0x00000003000075a7 */ /* 0x0022a400080011ff */
[----:B--2---:R-:W-:Y:S05]  /*b280*/  @!P0 NANOSLEEP.SYNCS 0x989680 ;  /* 0x009896800000895d */ /* 0x004fea0003900000 */
[----:B------:R-:W2:Y:S02]  /*b290*/  @!P0 SYNCS.PHASECHK.TRANS64 P0, [R0+URZ], R3 ;  /* 0x00000003000085a7 */ /* 0x000ea400080010ff */
[----:B--2---:R-:W-:Y:S05]  /*b2a0*/  @!P0 BRA `(.L_x_133) ;  /* 0xfffffffc00f08947 */ /* 0x004fea000383ffff */
[----:B------:R-:W-:Y:S05]  /*b2b0*/  BRA `(.L_x_134) ;  /* 0xffffff7000247947 */ /* 0x000fea000383ffff */
.L_x_37:
[----:B----4-:R-:W-:-:S07]  /*b2c0*/  MOV R0, UR5 ;  /* 0x0000000500007c02 */ /* 0x010fce0008000f00 */
.L_x_135:
[----:B-1----:R1:W2:Y:S02]  /*b2d0*/  SYNCS.PHASECHK.TRANS64.TRYWAIT P0, [R0+URZ], R3 ;  /* 0x00000003000075a7 */ /* 0x0022a400080011ff */
[----:B--2---:R-:W-:Y:S05]  /*b2e0*/  @!P0 NANOSLEEP.SYNCS 0x989680 ;  /* 0x009896800000895d */ /* 0x004fea0003900000 */
[----:B------:R-:W2:Y:S02]  /*b2f0*/  @!P0 SYNCS.PHASECHK.TRANS64 P0, [R0+URZ], R3 ;  /* 0x00000003000085a7 */ /* 0x000ea400080010ff */
[----:B--2---:R-:W-:Y:S05]  /*b300*/  @!P0 BRA `(.L_x_135) ;  /* 0xfffffffc00f08947 */ /* 0x004fea000383ffff */
[----:B------:R-:W-:Y:S05]  /*b310*/  BRA `(.L_x_136) ;  /* 0xffffff7000307947 */ /* 0x000fea000383ffff */
.L_x_38:
[----:B----4-:R-:W-:-:S07]  /*b320*/  MOV R0, UR5 ;  /* 0x0000000500007c02 */ /* 0x010fce0008000f00 */
.L_x_137:
[----:B-1----:R1:W2:Y:S02]  /*b330*/  SYNCS.PHASECHK.TRANS64.TRYWAIT P0, [R0+URZ], R3 ;  /* 0x00000003000075a7 */ /* 0x0022a400080011ff */
[----:B--2---:R-:W-:Y:S05]  /*b340*/  @!P0 NANOSLEEP.SYNCS 0x989680 ;  /* 0x009896800000895d */ /* 0x004fea0003900000 */
[----:B------:R-:W2:Y:S02]  /*b350*/  @!P0 SYNCS.PHASECHK.TRANS64 P0, [R0+URZ], R3 ;  /* 0x00000003000085a7 */ /* 0x000ea400080010ff */
[----:B--2---:R-:W-:Y:S05]  /*b360*/  @!P0 BRA `(.L_x_137) ;  /* 0xfffffffc00f08947 */ /* 0x004fea000383ffff */
[----:B------:R-:W-:Y:S05]  /*b370*/  BRA `(.L_x_138) ;  /* 0xffffff70003c7947 */ /* 0x000fea000383ffff */
.L_x_39:
[----:B----4-:R-:W-:-:S07]  /*b380*/  MOV R0, UR5 ;  /* 0x0000000500007c02 */ /* 0x010fce0008000f00 */
.L_x_139:
[----:B-1----:R1:W2:Y:S02]  /*b390*/  SYNCS.PHASECHK.TRANS64.TRYWAIT P0, [R0+URZ], R3 ;  /* 0x00000003000075a7 */ /* 0x0022a400080011ff */
[----:B--2---:R-:W-:Y:S05]  /*b3a0*/  @!P0 NANOSLEEP.SYNCS 0x989680 ;  /* 0x009896800000895d */ /* 0x004fea0003900000 */
[----:B------:R-:W2:Y:S02]  /*b3b0*/  @!P0 SYNCS.PHASECHK.TRANS64 P0, [R0+URZ], R3 ;  /* 0x00000003000085a7 */ /* 0x000ea400080010ff */
[----:B--2---:R-:W-:Y:S05]  /*b3c0*/  @!P0 BRA `(.L_x_139) ;  /* 0xfffffffc00f08947 */ /* 0x004fea000383ffff */
[----:B------:R-:W-:Y:S05]  /*b3d0*/  BRA `(.L_x_140) ;  /* 0xffffff7000487947 */ /* 0x000fea000383ffff */
.L_x_40:
[----:B----4-:R-:W-:-:S07]  /*b3e0*/  MOV R0, UR5 ;  /* 0x0000000500007c02 */ /* 0x010fce0008000f00 */
.L_x_141:
[----:B-1----:R1:W2:Y:S02]  /*b3f0*/  SYNCS.PHASECHK.TRANS64.TRYWAIT P0, [R0+URZ], R3 ;  /* 0x00000003000075a7 */ /* 0x0022a400080011ff */
[----:B--2---:R-:W-:Y:S05]  /*b400*/  @!P0 NANOSLEEP.SYNCS 0x989680 ;  /* 0x009896800000895d */ /* 0x004fea0003900000 */
[----:B------:R-:W2:Y:S02]  /*b410*/  @!P0 SYNCS.PHASECHK.TRANS64 P0, [R0+URZ], R3 ;  /* 0x00000003000085a7 */ /* 0x000ea400080010ff */
[----:B--2---:R-:W-:Y:S05]  /*b420*/  @!P0 BRA `(.L_x_141) ;  /* 0xfffffffc00f08947 */ /* 0x004fea000383ffff */
[----:B------:R-:W-:Y:S05]  /*b430*/  BRA `(.L_x_142) ;  /* 0xffffff7000547947 */ /* 0x000fea000383ffff */
.L_x_41:
[----:B----4-:R-:W-:-:S07]  /*b440*/  MOV R0, UR5 ;  /* 0x0000000500007c02 */ /* 0x010fce0008000f00 */
.L_x_143:
[----:B-1----:R1:W2:Y:S02]  /*b450*/  SYNCS.PHASECHK.TRANS64.TRYWAIT P0, [R0+URZ], R3 ;  /* 0x00000003000075a7 */ /* 0x0022a400080011ff */
[----:B--2---:R-:W-:Y:S05]  /*b460*/  @!P0 NANOSLEEP.SYNCS 0x989680 ;  /* 0x009896800000895d */ /* 0x004fea0003900000 */
[----:B------:R-:W2:Y:S02]  /*b470*/  @!P0 SYNCS.PHASECHK.TRANS64 P0, [R0+URZ], R3 ;  /* 0x00000003000085a7 */ /* 0x000ea400080010ff */
[----:B--2---:R-:W-:Y:S05]  /*b480*/  @!P0 BRA `(.L_x_143) ;  /* 0xfffffffc00f08947 */ /* 0x004fea000383ffff */
[----:B------:R-:W-:Y:S05]  /*b490*/  BRA `(.L_x_144) ;  /* 0xffffff7000607947 */ /* 0x000fea000383ffff */
.L_x_44:
[----:B-1----:R1:W2:Y:S02]  /*b4a0*/  SYNCS.PHASECHK.TRANS64.TRYWAIT P0, [R0+URZ+0x100], R5 ;  /* 0x00010005000075a7 */ /* 0x0022a400080011ff */
[----:B--2---:R-:W-:Y:S05]  /*b4b0*/  @!P0 NANOSLEEP.SYNCS 0x989680 ;  /* 0x009896800000895d */ /* 0x004fea0003900000 */
[----:B------:R-:W2:Y:S02]  /*b4c0*/  @!P0 SYNCS.PHASECHK.TRANS64 P0, [R0+URZ+0x100], R5 ;  /* 0x00010005000085a7 */ /* 0x000ea400080010ff */
[----:B--2---:R-:W-:Y:S05]  /*b4d0*/  @!P0 BRA `(.L_x_44) ;  /* 0xfffffffc00f08947 */ /* 0x004fea000383ffff */
[----:B------:R-:W-:Y:S05]  /*b4e0*/  BRA `(.L_x_145) ;  /* 0xffffff7000bc7947 */ /* 0x000fea000383ffff */
.L_x_45:
[----:B------:R-:W-:-:S07]  /*b4f0*/  MOV R0, UR5 ;  /* 0x0000000500007c02 */ /* 0x000fce0008000f00 */
.L_x_146:
[----:B-1----:R1:W2:Y:S02]  /*b500*/  SYNCS.PHASECHK.TRANS64.TRYWAIT P0, [R0+URZ+0xd0], R5 ;  /* 0x0000d005000075a7 */ /* 0x0022a400080011ff */
[----:B--2---:R-:W-:Y:S05]  /*b510*/  @!P0 NANOSLEEP.SYNCS 0x989680 ;  /* 0x009896800000895d */ /* 0x004fea0003900000 */
[----:B------:R-:W2:Y:S02]  /*b520*/  @!P0 SYNCS.PHASECHK.TRANS64 P0, [R0+URZ+0xd0], R5 ;  /* 0x0000d005000085a7 */ /* 0x000ea400080010ff */
[----:B--2---:R-:W-:Y:S05]  /*b530*/  @!P0 BRA `(.L_x_146) ;  /* 0xfffffffc00f08947 */ /* 0x004fea000383ffff */
[----:B------:R-:W-:Y:S05]  /*b540*/  BRA `(.L_x_147) ;  /* 0xffffff7000cc7947 */ /* 0x000fea000383ffff */
.L_x_46:
[----:B-1----:R1:W2:Y:S02]  /*b550*/  SYNCS.PHASECHK.TRANS64.TRYWAIT P1, [R0+URZ+0xc0], R5 ;  /* 0x0000c005000075a7 */ /* 0x0022a400080211ff */
[----:B--2---:R-:W-:Y:S05]  /*b560*/  @!P1 NANOSLEEP.SYNCS 0x989680 ;  /* 0x009896800000995d */ /* 0x004fea0003900000 */
[----:B------:R-:W2:Y:S02]  /*b570*/  @!P1 SYNCS.PHASECHK.TRANS64 P1, [R0+URZ+0xc0], R5 ;  /* 0x0000c005000095a7 */ /* 0x000ea400080210ff */
[----:B--2---:R-:W-:Y:S05]  /*b580*/  @!P1 BRA `(.L_x_46) ;  /* 0xfffffffc00f09947 */ /* 0x004fea000383ffff */
[----:B------:R-:W-:Y:S05]  /*b590*/  BRA `(.L_x_148) ;  /* 0xffffff7000fc7947 */ /* 0x000fea000383ffff */
.L_x_49:
[----:B------:R-:W-:-:S07]  /*b5a0*/  MOV R0, UR5 ;  /* 0x0000000500007c02 */ /* 0x000fce0008000f00 */
.L_x_149:
[----:B-1----:R1:W2:Y:S02]  /*b5b0*/  SYNCS.PHASECHK.TRANS64.TRYWAIT P0, [R0+URZ+0xd0], R3 ;  /* 0x0000d003000075a7 */ /* 0x0022a400080011ff */
[----:B--2---:R-:W-:Y:S05]  /*b5c0*/  @!P0 NANOSLEEP.SYNCS 0x989680 ;  /* 0x009896800000895d */ /* 0x004fea0003900000 */
[----:B------:R-:W2:Y:S02]  /*b5d0*/  @!P0 SYNCS.PHASECHK.TRANS64 P0, [R0+URZ+0xd0], R3 ;  /* 0x0000d003000085a7 */ /* 0x000ea400080010ff */
[----:B--2---:R-:W-:Y:S05]  /*b5e0*/  @!P0 BRA `(.L_x_149) ;  /* 0xfffffffc00f08947 */ /* 0x004fea000383ffff */
[----:B------:R-:W-:Y:S05]  /*b5f0*/  BRA `(.L_x_48) ;  /* 0xffffff7400507947 */ /* 0x000fea000383ffff */
.L_x_56:
[----:B-1----:R1:W2:Y:S02]  /*b600*/  SYNCS.PHASECHK.TRANS64.TRYWAIT P1, [R0+URZ+0xc0], R5 ;  /* 0x0000c005000075a7 */ /* 0x0022a400080211ff */
[----:B--2---:R-:W-:Y:S05]  /*b610*/  @!P1 NANOSLEEP.SYNCS 0x989680 ;  /* 0x009896800000995d */ /* 0x004fea0003900000 */
[----:B------:R-:W2:Y:S02]  /*b620*/  @!P1 SYNCS.PHASECHK.TRANS64 P1, [R0+URZ+0xc0], R5 ;  /* 0x0000c005000095a7 */ /* 0x000ea400080210ff */
[----:B--2---:R-:W-:Y:S05]  /*b630*/  @!P1 BRA `(.L_x_56) ;  /* 0xfffffffc00f09947 */ /* 0x004fea000383ffff */
[----:B------:R-:W-:Y:S05]  /*b640*/  BRA `(.L_x_150) ;  /* 0xffffff7800b07947 */ /* 0x000fea000383ffff */
.L_x_57:
[----:B------:R-:W-:-:S07]  /*b650*/  MOV R3, UR8 ;  /* 0x0000000800037c02 */ /* 0x000fce0008000f00 */
.L_x_151:
[----:B-1----:R1:W2:Y:S02]  /*b660*/  SYNCS.PHASECHK.TRANS64.TRYWAIT P0, [R3+URZ+0xf0], R0 ;  /* 0x0000f000030075a7 */ /* 0x0022a400080011ff */
[----:B--2---:R-:W-:Y:S05]  /*b670*/  @!P0 NANOSLEEP.SYNCS 0x989680 ;  /* 0x009896800000895d */ /* 0x004fea0003900000 */
[----:B------:R-:W2:Y:S02]  /*b680*/  @!P0 SYNCS.PHASECHK.TRANS64 P0, [R3+URZ+0xf0], R0 ;  /* 0x0000f000030085a7 */ /* 0x000ea400080010ff */
[----:B--2---:R-:W-:Y:S05]  /*b690*/  @!P0 BRA `(.L_x_151) ;  /* 0xfffffffc00f08947 */ /* 0x004fea000383ffff */
[----:B------:R-:W-:Y:S05]  /*b6a0*/  BRA `(.L_x_152) ;  /* 0xffffff7800e87947 */ /* 0x000fea000383ffff */
.L_x_60:
[----:B------:R-:W-:Y:S07]  /*b6b0*/  MOV R0, UR7 ;  /* 0x0000000700007c02 */ /* 0x000fee0008000f00 */
.L_x_153:
[----:B-1----:R1:W2:Y:S02]  /*b6c0*/  SYNCS.PHASECHK.TRANS64.TRYWAIT P0, [R0+URZ], R3 ;  /* 0x00000003000075a7 */ /* 0x0022a400080011ff */
[----:B--2---:R-:W-:Y:S05]  /*b6d0*/  @!P0 NANOSLEEP.SYNCS 0x989680 ;  /* 0x009896800000895d */ /* 0x004fea0003900000 */
[----:B------:R-:W2:Y:S02]  /*b6e0*/  @!P0 SYNCS.PHASECHK.TRANS64 P0, [R0+URZ], R3 ;  /* 0x00000003000085a7 */ /* 0x000ea400080010ff */
[----:B--2---:R-:W-:Y:S05]  /*b6f0*/  @!P0 BRA `(.L_x_153) ;  /* 0xfffffffc00f08947 */ /* 0x004fea000383ffff */
[----:B------:R-:W-:Y:S05]  /*b700*/  BRA `(.L_x_59) ;  /* 0xffffff7c00047947 */ /* 0x000fea000383ffff */
.L_x_63:
[----:B------:R-:W-:-:S07]  /*b710*/  MOV R0, UR5 ;  /* 0x0000000500007c02 */ /* 0x000fce0008000f00 */
.L_x_154:
[----:B--2---:R2:W3:Y:S02]  /*b720*/  SYNCS.PHASECHK.TRANS64.TRYWAIT P0, [R0+URZ], R3 ;  /* 0x00000003000075a7 */ /* 0x0044e400080011ff */
[----:B---3--:R-:W-:Y:S05]  /*b730*/  @!P0 NANOSLEEP.SYNCS 0x989680 ;  /* 0x009896800000895d */ /* 0x008fea0003900000 */
[----:B------:R-:W3:Y:S02]  /*b740*/  @!P0 SYNCS.PHASECHK.TRANS64 P0, [R0+URZ], R3 ;  /* 0x00000003000085a7 */ /* 0x000ee400080010ff */
[----:B---3--:R-:W-:Y:S05]  /*b750*/  @!P0 BRA `(.L_x_154) ;  /* 0xfffffffc00f08947 */ /* 0x008fea000383ffff */
[----:B------:R-:W-:Y:S05]  /*b760*/  BRA `(.L_x_155) ;  /* 0xffffff7c00b87947 */ /* 0x000fea000383ffff */
.L_x_64:
[----:B------:R-:W-:-:S07]  /*b770*/  MOV R0, UR7 ;  /* 0x0000000700007c02 */ /* 0x000fce0008000f00 */
.L_x_156:
[----:B--2---:R2:W3:Y:S02]  /*b780*/  SYNCS.PHASECHK.TRANS64.TRYWAIT P0, [R0+URZ], R3 ;  /* 0x00000003000075a7 */ /* 0x0044e400080011ff */
[----:B---3--:R-:W-:Y:S05]  /*b790*/  @!P0 NANOSLEEP.SYNCS 0x989680 ;  /* 0x009896800000895d */ /* 0x008fea0003900000 */
[----:B------:R-:W3:Y:S02]  /*b7a0*/  @!P0 SYNCS.PHASECHK.TRANS64 P0, [R0+URZ], R3 ;  /* 0x00000003000085a7 */ /* 0x000ee400080010ff */
[----:B---3--:R-:W-:Y:S05]  /*b7b0*/  @!P0 BRA `(.L_x_156) ;  /* 0xfffffffc00f08947 */ /* 0x008fea000383ffff */
[----:B------:R-:W-:Y:S05]  /*b7c0*/  BRA `(.L_x_157) ;  /* 0xffffff7c00c47947 */ /* 0x000fea000383ffff */
.L_x_69:
[----:B--2---:R2:W3:Y:S02]  /*b7d0*/  SYNCS.PHASECHK.TRANS64.TRYWAIT P0, [R0+URZ+0xc0], R3 ;  /* 0x0000c003000075a7 */ /* 0x0044e400080011ff */
[----:B---3--:R-:W-:Y:S05]  /*b7e0*/  @!P0 NANOSLEEP.SYNCS 0x989680 ;  /* 0x009896800000895d */ /* 0x008fea0003900000 */
[----:B------:R-:W3:Y:S02]  /*b7f0*/  @!P0 SYNCS.PHASECHK.TRANS64 P0, [R0+URZ+0xc0], R3 ;  /* 0x0000c003000085a7 */ /* 0x000ee400080010ff */
[----:B---3--:R-:W-:Y:S05]  /*b800*/  @!P0 BRA `(.L_x_69) ;  /* 0xfffffffc00f08947 */ /* 0x008fea000383ffff */
[----:B------:R-:W-:Y:S05]  /*b810*/  BRA `(.L_x_158) ;  /* 0xffffff8000d07947 */ /* 0x000fea000383ffff */
.L_x_72:
[----:B------:R-:W-:Y:S07]  /*b820*/  MOV R0, UR7 ;  /* 0x0000000700007c02 */ /* 0x000fee0008000f00 */
.L_x_159:
[----:B--2---:R2:W3:Y:S02]  /*b830*/  SYNCS.PHASECHK.TRANS64.TRYWAIT P0, [R0+URZ+0xb8], R3 ;  /* 0x0000b803000075a7 */ /* 0x0044e400080011ff */
[----:B---3--:R-:W-:Y:S05]  /*b840*/  @!P0 NANOSLEEP.SYNCS 0x989680 ;  /* 0x009896800000895d */ /* 0x008fea0003900000 */
[----:B------:R-:W3:Y:S02]  /*b850*/  @!P0 SYNCS.PHASECHK.TRANS64 P0, [R0+URZ+0xb8], R3 ;  /* 0x0000b803000085a7 */ /* 0x000ee400080010ff */
[----:B---3--:R-:W-:Y:S05]  /*b860*/  @!P0 BRA `(.L_x_159) ;  /* 0xfffffffc00f08947 */ /* 0x008fea000383ffff */
[----:B------:R-:W-:Y:S05]  /*b870*/  BRA `(.L_x_71) ;  /* 0xffffff8400b07947 */ /* 0x000fea000383ffff */
.L_x_75:
[----:B------:R-:W-:Y:S07]  /*b880*/  MOV R3, UR7 ;  /* 0x0000000700037c02 */ /* 0x000fee0008000f00 */
.L_x_160:
[----:B-1----:R1:W2:Y:S02]  /*b890*/  SYNCS.PHASECHK.TRANS64.TRYWAIT P0, [R3+URZ+0x90], R12 ;  /* 0x0000900c030075a7 */ /* 0x0022a400080011ff */
[----:B--2---:R-:W-:Y:S05]  /*b8a0*/  @!P0 NANOSLEEP.SYNCS 0x989680 ;  /* 0x009896800000895d */ /* 0x004fea0003900000 */
[----:B------:R-:W2:Y:S02]  /*b8b0*/  @!P0 SYNCS.PHASECHK.TRANS64 P0, [R3+URZ+0x90], R12 ;  /* 0x0000900c030085a7 */ /* 0x000ea400080010ff */
[----:B--2---:R-:W-:Y:S05]  /*b8c0*/  @!P0 BRA `(.L_x_160) ;  /* 0xfffffffc00f08947 */ /* 0x004fea000383ffff */
[----:B------:R-:W-:Y:S05]  /*b8d0*/  BRA `(.L_x_161) ;  /* 0xffffff8800287947 */ /* 0x000fea000383ffff */
.L_x_76:
[----:B-1----:R-:W-:Y:S07]  /*b8e0*/  MOV R3, UR7 ;  /* 0x0000000700037c02 */ /* 0x002fee0008000f00 */
.L_x_162:
[----:B-1----:R1:W2:Y:S02]  /*b8f0*/  SYNCS.PHASECHK.TRANS64.TRYWAIT P0, [R3+URZ+0x98], R12 ;  /* 0x0000980c030075a7 */ /* 0x0022a400080011ff */
[----:B--2---:R-:W-:Y:S05]  /*b900*/  @!P0 NANOSLEEP.SYNCS 0x989680 ;  /* 0x009896800000895d */ /* 0x004fea0003900000 */
[----:B------:R-:W2:Y:S02]  /*b910*/  @!P0 SYNCS.PHASECHK.TRANS64 P0, [R3+URZ+0x98], R12 ;  /* 0x0000980c030085a7 */ /* 0x000ea400080010ff */
[----:B--2---:R-:W-:Y:S05]  /*b920*/  @!P0 BRA `(.L_x_162) ;  /* 0xfffffffc00f08947 */ /* 0x004fea000383ffff */
[----:B------:R-:W-:Y:S05]  /*b930*/  BRA `(.L_x_163) ;  /* 0xffffff8800647947 */ /* 0x000fea000383ffff */
.L_x_77:
[----:B-1----:R-:W-:Y:S07]  /*b940*/  MOV R3, UR7 ;  /* 0x0000000700037c02 */ /* 0x002fee0008000f00 */
.L_x_164:
[----:B-1----:R1:W2:Y:S02]  /*b950*/  SYNCS.PHASECHK.TRANS64.TRYWAIT P0, [R3+URZ+0xa0], R12 ;  /* 0x0000a00c030075a7 */ /* 0x0022a400080011ff */
[----:B--2---:R-:W-:Y:S05]  /*b960*/  @!P0 NANOSLEEP.SYNCS 0x989680 ;  /* 0x009896800000895d */ /* 0x004fea0003900000 */
[----:B------:R-:W2:Y:S02]  /*b970*/  @!P0 SYNCS.PHASECHK.TRANS64 P0, [R3+URZ+0xa0], R12 ;  /* 0x0000a00c030085a7 */ /* 0x000ea400080010ff */
[----:B--2---:R-:W-:Y:S05]  /*b980*/  @!P0 BRA `(.L_x_164) ;  /* 0xfffffffc00f08947 */ /* 0x004fea000383ffff */
[----:B------:R-:W-:Y:S05]  /*b990*/  BRA `(.L_x_165) ;  /* 0xffffff8800ac7947 */ /* 0x000fea000383ffff */
.L_x_78:
[----:B------:R-:W-:Y:S07]  /*b9a0*/  MOV R3, UR7 ;  /* 0x0000000700037c02 */ /* 0x000fee0008000f00 */
.L_x_166:
[----:B-1----:R1:W2:Y:S02]  /*b9b0*/  SYNCS.PHASECHK.TRANS64.TRYWAIT P0, [R3+URZ+0xa8], R12 ;  /* 0x0000a80c030075a7 */ /* 0x0022a400080011ff */
[----:B--2---:R-:W-:Y:S05]  /*b9c0*/  @!P0 NANOSLEEP.SYNCS 0x989680 ;  /* 0x009896800000895d */ /* 0x004fea0003900000 */
[----:B------:R-:W2:Y:S02]  /*b9d0*/  @!P0 SYNCS.PHASECHK.TRANS64 P0, [R3+URZ+0xa8], R12 ;  /* 0x0000a80c030085a7 */ /* 0x000ea400080010ff */
[----:B--2---:R-:W-:Y:S05]  /*b9e0*/  @!P0 BRA `(.L_x_166) ;  /* 0xfffffffc00f08947 */ /* 0x004fea000383ffff */
[----:B------:R-:W-:Y:S05]  /*b9f0*/  BRA `(.L_x_167) ;  /* 0xffffff8c00347947 */ /* 0x000fea000383ffff */
.L_x_80:
[----:B------:R-:W-:-:S07]  /*ba00*/  MOV R0, UR7 ;  /* 0x0000000700007c02 */ /* 0x000fce0008000f00 */
.L_x_168:
[----:B-1----:R1:W3:Y:S02]  /*ba10*/  SYNCS.PHASECHK.TRANS64.TRYWAIT P0, [R0+URZ+0x90], R3 ;  /* 0x00009003000075a7 */ /* 0x0022e400080011ff */
[----:B---3--:R-:W-:Y:S05]  /*ba20*/  @!P0 NANOSLEEP.SYNCS 0x989680 ;  /* 0x009896800000895d */ /* 0x008fea0003900000 */
[----:B------:R-:W3:Y:S02]  /*ba30*/  @!P0 SYNCS.PHASECHK.TRANS64 P0, [R0+URZ+0x90], R3 ;  /* 0x00009003000085a7 */ /* 0x000ee400080010ff */
[----:B---3--:R-:W-:Y:S05]  /*ba40*/  @!P0 BRA `(.L_x_168) ;  /* 0xfffffffc00f08947 */ /* 0x008fea000383ffff */
[----:B------:R-:W-:Y:S05]  /*ba50*/  BRA `(.L_x_169) ;  /* 0xffffff8c00a47947 */ /* 0x000fea000383ffff */
.L_x_81:
[----:B-1----:R-:W-:-:S07]  /*ba60*/  MOV R0, UR7 ;  /* 0x0000000700007c02 */ /* 0x002fce0008000f00 */
.L_x_170:
[----:B-1----:R1:W3:Y:S02]  /*ba70*/  SYNCS.PHASECHK.TRANS64.TRYWAIT P0, [R0+URZ+0x98], R3 ;  /* 0x00009803000075a7 */ /* 0x0022e400080011ff */
[----:B---3--:R-:W-:Y:S05]  /*ba80*/  @!P0 NANOSLEEP.SYNCS 0x989680 ;  /* 0x009896800000895d */ /* 0x008fea0003900000 */
[----:B------:R-:W3:Y:S02]  /*ba90*/  @!P0 SYNCS.PHASECHK.TRANS64 P0, [R0+URZ+0x98], R3 ;  /* 0x00009803000085a7 */ /* 0x000ee400080010ff */
[----:B---3--:R-:W-:Y:S05]  /*baa0*/  @!P0 BRA `(.L_x_170) ;  /* 0xfffffffc00f08947 */ /* 0x008fea000383ffff */
[----:B------:R-:W-:Y:S05]  /*bab0*/  BRA `(.L_x_171) ;  /* 0xffffff8c00947947 */ /* 0x000fea000383ffff */
.L_x_82:
[----:B-1----:R-:W-:-:S07]  /*bac0*/  MOV R0, UR7 ;  /* 0x0000000700007c02 */ /* 0x002fce0008000f00 */
.L_x_172:
[----:B-1----:R1:W3:Y:S02]  /*bad0*/  SYNCS.PHASECHK.TRANS64.TRYWAIT P0, [R0+URZ+0xa0], R3 ;  /* 0x0000a003000075a7 */ /* 0x0022e400080011ff */
[----:B---3--:R-:W-:Y:S05]  /*bae0*/  @!P0 NANOSLEEP.SYNCS 0x989680 ;  /* 0x009896800000895d */ /* 0x008fea0003900000 */
[----:B------:R-:W3:Y:S02]  /*baf0*/  @!P0 SYNCS.PHASECHK.TRANS64 P0, [R0+URZ+0xa0], R3 ;  /* 0x0000a003000085a7 */ /* 0x000ee400080010ff */
[----:B---3--:R-:W-:Y:S05]  /*bb00*/  @!P0 BRA `(.L_x_172) ;  /* 0xfffffffc00f08947 */ /* 0x008fea000383ffff */
[----:B------:R-:W-:Y:S05]  /*bb10*/  BRA `(.L_x_173) ;  /* 0xffffff8c00847947 */ /* 0x000fea000383ffff */
.L_x_84:
[----:B--2---:R2:W4:Y:S02]  /*bb20*/  SYNCS.PHASECHK.TRANS64.TRYWAIT P0, [R0+URZ+0xc0], R3 ;  /* 0x0000c003000075a7 */ /* 0x00452400080011ff */
[----:B----4-:R-:W-:Y:S05]  /*bb30*/  @!P0 NANOSLEEP.SYNCS 0x989680 ;  /* 0x009896800000895d */ /* 0x010fea0003900000 */
[----:B------:R-:W4:Y:S02]  /*bb40*/  @!P0 SYNCS.PHASECHK.TRANS64 P0, [R0+URZ+0xc0], R3 ;  /* 0x0000c003000085a7 */ /* 0x000f2400080010ff */
[----:B----4-:R-:W-:Y:S05]  /*bb50*/  @!P0 BRA `(.L_x_84) ;  /* 0xfffffffc00f08947 */ /* 0x010fea000383ffff */
[----:B------:R-:W-:Y:S05]  /*bb60*/  BRA `(.L_x_174) ;  /* 0xffffff90004c7947 */ /* 0x000fea000383ffff */
.L_x_95:
[----:B-1----:R1:W3:Y:S02]  /*bb70*/  SYNCS.PHASECHK.TRANS64.TRYWAIT P1, [R3+URZ+0x70], R0 ;  /* 0x00007000030075a7 */ /* 0x0022e400080211ff */
[----:B---3--:R-:W-:Y:S05]  /*bb80*/  @!P1 NANOSLEEP.SYNCS 0x989680 ;  /* 0x009896800000995d */ /* 0x008fea0003900000 */
[----:B------:R-:W3:Y:S02]  /*bb90*/  @!P1 SYNCS.PHASECHK.TRANS64 P1, [R3+URZ+0x70], R0 ;  /* 0x00007000030095a7 */ /* 0x000ee400080210ff */
[----:B---3--:R-:W-:Y:S05]  /*bba0*/  @!P1 BRA `(.L_x_95) ;  /* 0xfffffffc00f09947 */ /* 0x008fea000383ffff */
[----:B------:R-:W-:Y:S05]  /*bbb0*/  BRA `(.L_x_94) ;  /* 0xffffff9c00707947 */ /* 0x000fea000383ffff */
.L_x_97:
[----:B-1----:R1:W4:Y:S02]  /*bbc0*/  SYNCS.PHASECHK.TRANS64.TRYWAIT P0, [R193+URZ+0xe0], R2 ;  /* 0x0000e002c10075a7 */ /* 0x00232400080011ff */
[----:B----4-:R-:W-:Y:S05]  /*bbd0*/  @!P0 NANOSLEEP.SYNCS 0x989680 ;  /* 0x009896800000895d */ /* 0x010fea0003900000 */
[----:B------:R-:W4:Y:S02]  /*bbe0*/  @!P0 SYNCS.PHASECHK.TRANS64 P0, [R193+URZ+0xe0], R2 ;  /* 0x0000e002c10085a7 */ /* 0x000f2400080010ff */
[----:B----4-:R-:W-:Y:S05]  /*bbf0*/  @!P0 BRA `(.L_x_97) ;  /* 0xfffffffc00f08947 */ /* 0x010fea000383ffff */
[----:B------:R-:W-:Y:S05]  /*bc00*/  BRA `(.L_x_96) ;  /* 0xffffff9c00cc7947 */ /* 0x000fea000383ffff */
.L_x_106:
[----:B--2---:R2:W3:Y:S02]  /*bc10*/  SYNCS.PHASECHK.TRANS64.TRYWAIT P0, [R204+URZ+0x70], R3 ;  /* 0x00007003cc0075a7 */ /* 0x0044e400080011ff */
[----:B---3--:R-:W-:Y:S05]  /*bc20*/  @!P0 NANOSLEEP.SYNCS 0x989680 ;  /* 0x009896800000895d */ /* 0x008fea0003900000 */
[----:B------:R-:W3:Y:S02]  /*bc30*/  @!P0 SYNCS.PHASECHK.TRANS64 P0, [R204+URZ+0x70], R3 ;  /* 0x00007003cc0085a7 */ /* 0x000ee400080010ff */
[----:B---3--:R-:W-:Y:S05]  /*bc40*/  @!P0 BRA `(.L_x_106) ;  /* 0xfffffffc00f08947 */ /* 0x008fea000383ffff */
[----:B------:R-:W-:Y:S05]  /*bc50*/  BRA `(.L_x_105) ;  /* 0xffffffb000d87947 */ /* 0x000fea000383ffff */
.L_x_115:
[----:B--2---:R2:W3:Y:S02]  /*bc60*/  SYNCS.PHASECHK.TRANS64.TRYWAIT P0, [R0+URZ+0x70], R5 ;  /* 0x00007005000075a7 */ /* 0x0044e400080011ff */
[----:B---3--:R-:W-:Y:S05]  /*bc70*/  @!P0 NANOSLEEP.SYNCS 0x989680 ;  /* 0x009896800000895d */ /* 0x008fea0003900000 */
[----:B------:R-:W3:Y:S02]  /*bc80*/  @!P0 SYNCS.PHASECHK.TRANS64 P0, [R0+URZ+0x70], R5 ;  /* 0x00007005000085a7 */ /* 0x000ee400080010ff */
[----:B---3--:R-:W-:Y:S05]  /*bc90*/  @!P0 BRA `(.L_x_115) ;  /* 0xfffffffc00f08947 */ /* 0x008fea000383ffff */
[----:B------:R-:W-:Y:S05]  /*bca0*/  BRA `(.L_x_114) ;  /* 0xffffffc800307947 */ /* 0x000fea000383ffff */
.L_x_124:
[----:B--2---:R2:W3:Y:S02]  /*bcb0*/  SYNCS.PHASECHK.TRANS64.TRYWAIT P0, [R0+URZ+0x70], R3 ;  /* 0x00007003000075a7 */ /* 0x0044e400080011ff */
[----:B---3--:R-:W-:Y:S05]  /*bcc0*/  @!P0 NANOSLEEP.SYNCS 0x989680 ;  /* 0x009896800000895d */ /* 0x008fea0003900000 */
[----:B------:R-:W3:Y:S02]  /*bcd0*/  @!P0 SYNCS.PHASECHK.TRANS64 P0, [R0+URZ+0x70], R3 ;  /* 0x00007003000085a7 */ /* 0x000ee400080010ff */
[----:B---3--:R-:W-:Y:S05]  /*bce0*/  @!P0 BRA `(.L_x_124) ;  /* 0xfffffffc00f08947 */ /* 0x008fea000383ffff */
[----:B------:R-:W-:Y:S05]  /*bcf0*/  BRA `(.L_x_123) ;  /* 0xffffffdc00947947 */ /* 0x000fea000383ffff */
        .weak           $__internal_0_$__cuda_sm10x_tcgen05_guardrail_trap_col_being_dealloced_not_returned_by_alloc
        .type           $__internal_0_$__cuda_sm10x_tcgen05_guardrail_trap_col_being_dealloced_not_returned_by_alloc,@function
        .size           $__internal_0_$__cuda_sm10x_tcgen05_guardrail_trap_col_being_dealloced_not_returned_by_alloc,($__internal_1_$__cuda_sm10x_tcgen05_guardrail_trap_phase_invalid_during_alloc - $__internal_0_$__cuda_sm10x_tcgen05_guardrail_trap_col_being_dealloced_not_returned_by_alloc)
$__internal_0_$__cuda_sm10x_tcgen05_guardrail_trap_col_being_dealloced_not_returned_by_alloc:
[----:B------:R-:W-:Y:S05]  /*bd00*/  BPT.TRAP 0x1 ;  /* 0x000000040000795c */ /* 0x000fea0000300000 */
[----:B------:R-:W-:-:S04]  /*bd10*/  HFMA2 R3, -RZ, RZ, 0, 0 ;  /* 0x00000000ff037431 */ /* 0x000fc800000001ff */
[----:B------:R-:W-:Y:S05]  /*bd20*/  RET.REL.NODEC R2 `(_ZN7cutlass13device_kernelINS_4gemm6kernel13GemmUniversalIN4cute5tupleIJiiiiEEENS1_10collective13CollectiveMmaINS1_35MainloopSm100TmaUmmaWarpSpecializedILi7ELi2ELi2ENS5_IJNS4_1CILi1EEESB_SB_EEEEENS5_IJNSA_ILi128EEENSA_ILi256EEENSA_ILi64EEEEEENS_12float_e5m2_tENS5_IJlSB_lEEESI_SJ_NS4_8TiledMMAINS4_8MMA_AtomIJNS4_10MMA_TraitsINS4_19SM100_MMA_F8F6F4_SSEJSI_SI_fSE_SF_NS4_17integral_constantINS4_4UMMA5MajorELSQ_0EEESR_NSO_INSP_7ScaleInELSS_0EEEST_EEEEEENS4_6LayoutISC_NS5_IJNSA_ILi0EEESX_SX_EEEEENS5_IJNS4_10UnderscoreES10_S10_EEEEENS4_13SM90_TMA_LOADENS4_14ComposedLayoutINS4_7SwizzleILi2ELi4ELi3EEENS4_18smem_ptr_flag_bitsILi8EEENSW_INS5_IJNSA_ILi8EEESG_EEENS5_IJSG_SB_EEEEEEEvNS4_8identityES13_S1D_vS1E_EENS_8epilogue10collective18CollectiveEpilogueINS1G_23Sm100TmaWarpSpecializedILi4ELi2ELi64ELb0ELb0EEEJSH_NS5_IJNSW_ISE_SB_EENSW_ISG_SB_EEEEESI_SJ_SI_SJ_NS1G_6fusion15FusionCallbacksIS1K_NS1O_17LinearCombinationISI_fSI_fLNS_15FloatRoundStyleE2EEESH_S1N_JEEENS4_5SM1004TMEM4LOAD26SM100_TMEM_LOAD_32dp32b64xES13_S1D_NS4_39AutoVectorizingCopyWithAssumedAlignmentILi128EEENS4_14SM90_TMA_STOREES1D_S1Z_S1Z_EEEvvEEEEvNT_6ParamsE) ;  /* 0xffffff4002b47950 */ /* 0x000fea0003c3ffff */
        .weak           $__internal_1_$__cuda_sm10x_tcgen05_guardrail_trap_phase_invalid_during_alloc
        .type           $__internal_1_$__cuda_sm10x_tcgen05_guardrail_trap_phase_invalid_during_alloc,@function
        .size           $__internal_1_$__cuda_sm10x_tcgen05_guardrail_trap_phase_invalid_during_alloc,($__internal_2_$__cuda_sm10x_tcgen05_guardrail_trap_unallocated_columns_being_dealloced - $__internal_1_$__cuda_sm10x_tcgen05_guardrail_trap_phase_invalid_during_alloc)
$__internal_1_$__cuda_sm10x_tcgen05_guardrail_trap_phase_invalid_during_alloc:
[----:B------:R-:W-:Y:S05]  /*bd30*/  BPT.TRAP 0x1 ;  /* 0x000000040000795c */ /* 0x000fea0000300000 */
[----:B------:R-:W-:-:S04]  /*bd40*/  MOV R3, 0x0 ;  /* 0x0000000000037802 */ /* 0x000fc80000000f00 */
[----:B------:R-:W-:Y:S05]  /*bd50*/  RET.REL.NODEC R2 `(_ZN7cutlass13device_kernelINS_4gemm6kernel13GemmUniversalIN4cute5tupleIJiiiiEEENS1_10collective13CollectiveMmaINS1_35MainloopSm100TmaUmmaWarpSpecializedILi7ELi2ELi2ENS5_IJNS4_1CILi1EEESB_SB_EEEEENS5_IJNSA_ILi128EEENSA_ILi256EEENSA_ILi64EEEEEENS_12float_e5m2_tENS5_IJlSB_lEEESI_SJ_NS4_8TiledMMAINS4_8MMA_AtomIJNS4_10MMA_TraitsINS4_19SM100_MMA_F8F6F4_SSEJSI_SI_fSE_SF_NS4_17integral_constantINS4_4UMMA5MajorELSQ_0EEESR_NSO_INSP_7ScaleInELSS_0EEEST_EEEEEENS4_6LayoutISC_NS5_IJNSA_ILi0EEESX_SX_EEEEENS5_IJNS4_10UnderscoreES10_S10_EEEEENS4_13SM90_TMA_LOADENS4_14ComposedLayoutINS4_7SwizzleILi2ELi4ELi3EEENS4_18smem_ptr_flag_bitsILi8EEENSW_INS5_IJNSA_ILi8EEESG_EEENS5_IJSG_SB_EEEEEEEvNS4_8identityES13_S1D_vS1E_EENS_8epilogue10collective18CollectiveEpilogueINS1G_23Sm100TmaWarpSpecializedILi4ELi2ELi64ELb0ELb0EEEJSH_NS5_IJNSW_ISE_SB_EENSW_ISG_SB_EEEEESI_SJ_SI_SJ_NS1G_6fusion15FusionCallbacksIS1K_NS1O_17LinearCombinationISI_fSI_fLNS_15FloatRoundStyleE2EEESH_S1N_JEEENS4_5SM1004TMEM4LOAD26SM100_TMEM_LOAD_32dp32b64xES13_S1D_NS4_39AutoVectorizingCopyWithAssumedAlignmentILi128EEENS4_14SM90_TMA_STOREES1D_S1Z_S1Z_EEEvvEEEEvNT_6ParamsE) ;  /* 0xffffff4002a87950 */ /* 0x000fea0003c3ffff */
        .weak           $__internal_2_$__cuda_sm10x_tcgen05_guardrail_trap_unallocated_columns_being_dealloced
        .type           $__internal_2_$__cuda_sm10x_tcgen05_guardrail_trap_unallocated_columns_being_dealloced,@function
        .size           $__internal_2_$__cuda_sm10x_tcgen05_guardrail_trap_unallocated_columns_being_dealloced,(.L_x_176 - $__internal_2_$__cuda_sm10x_tcgen05_guardrail_trap_unallocated_columns_being_dealloced)
$__internal_2_$__cuda_sm10x_tcgen05_guardrail_trap_unallocated_columns_being_dealloced:
[----:B------:R-:W-:Y:S05]  /*bd60*/  BPT.TRAP 0x1 ;  /* 0x000000040000795c */ /* 0x000fea0000300000 */
[----:B------:R-:W-:-:S04]  /*bd70*/  HFMA2 R3, -RZ, RZ, 0, 0 ;  /* 0x00000000ff037431 */ /* 0x000fc800000001ff */
[----:B------:R-:W-:Y:S05]  /*bd80*/  RET.REL.NODEC R2 `(_ZN7cutlass13device_kernelINS_4gemm6kernel13GemmUniversalIN4cute5tupleIJiiiiEEENS1_10collective13CollectiveMmaINS1_35MainloopSm100TmaUmmaWarpSpecializedILi7ELi2ELi2ENS5_IJNS4_1CILi1EEESB_SB_EEEEENS5_IJNSA_ILi128EEENSA_ILi256EEENSA_ILi64EEEEEENS_12float_e5m2_tENS5_IJlSB_lEEESI_SJ_NS4_8TiledMMAINS4_8MMA_AtomIJNS4_10MMA_TraitsINS4_19SM100_MMA_F8F6F4_SSEJSI_SI_fSE_SF_NS4_17integral_constantINS4_4UMMA5MajorELSQ_0EEESR_NSO_INSP_7ScaleInELSS_0EEEST_EEEEEENS4_6LayoutISC_NS5_IJNSA_ILi0EEESX_SX_EEEEENS5_IJNS4_10UnderscoreES10_S10_EEEEENS4_13SM90_TMA_LOADENS4_14ComposedLayoutINS4_7SwizzleILi2ELi4ELi3EEENS4_18smem_ptr_flag_bitsILi8EEENSW_INS5_IJNSA_ILi8EEESG_EEENS5_IJSG_SB_EEEEEEEvNS4_8identityES13_S1D_vS1E_EENS_8epilogue10collective18CollectiveEpilogueINS1G_23Sm100TmaWarpSpecializedILi4ELi2ELi64ELb0ELb0EEEJSH_NS5_IJNSW_ISE_SB_EENSW_ISG_SB_EEEEESI_SJ_SI_SJ_NS1G_6fusion15FusionCallbacksIS1K_NS1O_17LinearCombinationISI_fSI_fLNS_15FloatRoundStyleE2EEESH_S1N_JEEENS4_5SM1004TMEM4LOAD26SM100_TMEM_LOAD_32dp32b64xES13_S1D_NS4_39AutoVectorizingCopyWithAssumedAlignmentILi128EEENS4_14SM90_TMA_STOREES1D_S1Z_S1Z_EEEvvEEEEvNT_6ParamsE) ;  /* 0xffffff40029c7950 */ /* 0x000fea0003c3ffff */
.L_x_175:
[----:B------:R-:W-:-:S00]  /*bd90*/  BRA `(.L_x_175) ;  /* 0xfffffffc00fc7947 */ /* 0x000fc0000383ffff */
[----:B------:R-:W-:-:S00]  /*bda0*/  NOP ;  /* 0x0000000000007918 */ /* 0x000fc00000000000 */
        /* <DEDUP_REMOVED lines=13> */
.L_x_176:


//--------------------- .nv.global.init           --------------------------
	.section	.nv.global.init,"aw",@progbits
.nv.global.init:
	.type		$str$27,@object
	.size		$str$27,($str$28 - $str$27)
$str$27:
        /*0000*/ 	.byte	0x28, 0x61, 0x64, 0x64, 0x72, 0x65, 0x73, 0x73, 0x20, 0x26, 0x20, 0x6d, 0x61, 0x73, 0x6b, 0x29
        /*0010*/ 	.byte	0x20, 0x3d, 0x3d, 0x20, 0x30, 0x00
	.type		$str$28,@object
	.size		$str$28,($str$26 - $str$28)
$str$28:
        /*0016*/ 	.byte	0x2f, 0x74, 0x6d, 0x70, 0x2f, 0x63, 0x75, 0x74, 0x6c, 0x61, 0x73, 0x73, 0x5f, 0x73, 0x77, 0x65
        /*0026*/ 	.byte	0x65, 0x70, 0x5f, 0x73, 0x72, 0x63, 0x2f, 0x69, 0x6e, 0x63, 0x6c, 0x75, 0x64, 0x65, 0x2f, 0x63
        /*0036*/ 	.byte	0x75, 0x74, 0x65, 0x2f, 0x70, 0x6f, 0x69, 0x6e, 0x74, 0x65, 0x72, 0x5f, 0x66, 0x6c, 0x61, 0x67
        /*0046*/ 	.byte	0x67, 0x65, 0x64, 0x2e, 0x68, 0x70, 0x70, 0x00
	.type		$str$26,@object
	.size		$str$26,($str$25 - $str$26)
$str$26:
        /*004e*/ 	.byte	0x2f, 0x74, 0x6d, 0x70, 0x2f, 0x63, 0x75, 0x74, 0x6c, 0x61, 0x73, 0x73, 0x5f, 0x73, 0x77, 0x65
        /*005e*/ 	.byte	0x65, 0x70, 0x5f, 0x73, 0x72, 0x63, 0x2f, 0x69, 0x6e, 0x63, 0x6c, 0x75, 0x64, 0x65, 0x2f, 0x63
        /*006e*/ 	.byte	0x75, 0x74, 0x65, 0x2f, 0x61, 0x74, 0x6f, 0x6d, 0x2f, 0x63, 0x6f, 0x70, 0x79, 0x5f, 0x74, 0x72
        /*007e*/ 	.byte	0x61, 0x69, 0x74, 0x73, 0x5f, 0x73, 0x6d, 0x31, 0x30, 0x30, 0x2e, 0x68, 0x70, 0x70, 0x00
	.type		$str$25,@object
	.size		$str$25,(__unnamed_1 - $str$25)
$str$25:
        /*008d*/ 	.byte	0x28, 0x28, 0x75, 0x69, 0x6e, 0x74, 0x33, 0x32, 0x5f, 0x74, 0x28, 0x74, 0x68, 0x72, 0x65, 0x61
        /*009d*/ 	.byte	0x64, 0x49, 0x64, 0x78, 0x2e, 0x78, 0x29, 0x20, 0x2f, 0x20, 0x33, 0x32, 0x29, 0x20, 0x25, 0x20
        /*00ad*/ 	.byte	0x34, 0x29, 0x20, 0x3d, 0x3d, 0x20, 0x28, 0x28, 0x28, 0x74, 0x6d, 0x65, 0x6d, 0x5f, 0x61, 0x64
        /*00bd*/ 	.byte	0x64, 0x72, 0x20, 0x3e, 0x3e, 0x20, 0x31, 0x36, 0x29, 0x20, 0x2f, 0x20, 0x33, 0x32, 0x29, 0x20
        /*00cd*/ 	.byte	0x25, 0x20, 0x34, 0x29, 0x00
	.type		__unnamed_1,@object
	.size		__unnamed_1,(__unnamed_2 - __unnamed_1)
__unnamed_1:
        /*00d2*/ 	.byte	0x61, 0x75, 0x74, 0x6f, 0x20, 0x63, 0x75, 0x74, 0x65, 0x3a, 0x3a, 0x61, 0x73, 0x5f, 0x70, 0x6f
        /* <DEDUP_REMOVED lines=24> */
        /*0262*/ 	.byte	0x43, 0x3c, 0x38, 0x31, 0x39, 0x32, 0x3e, 0x3e, 0x3e, 0x3e, 0x5d, 0x00
	.type		__unnamed_2,@object
	.size		__unnamed_2,(__unnamed_3 - __unnamed_2)
__unnamed_2:
        /* <DEDUP_REMOVED lines=26> */
	.type		__unnamed_3,@object
	.size		__unnamed_3,(.L_3 - __unnamed_3)
__unnamed_3:
        /* <DEDUP_REMOVED lines=42> */
        /*06aa*/ 	.byte	0x3e, 0x3e, 0x3e, 0x3e, 0x5d, 0x00
.L_3:


//--------------------- .nv.shared._ZN7cutlass13device_kernelINS_4gemm6kernel13GemmUniversalIN4cute5tupleIJiiiiEEENS1_10collective13CollectiveMmaINS1_35MainloopSm100TmaUmmaWarpSpecializedILi7ELi2ELi2ENS5_IJNS4_1CILi1EEESB_SB_EEEEENS5_IJNSA_ILi128EEENSA_ILi256EEENSA_ILi64EEEEEENS_12float_e5m2_tENS5_IJlSB_lEEESI_SJ_NS4_8TiledMMAINS4_8MMA_AtomIJNS4_10MMA_TraitsINS4_19SM100_MMA_F8F6F4_SSEJSI_SI_fSE_SF_NS4_17integral_constantINS4_4UMMA5MajorELSQ_0EEESR_NSO_INSP_7ScaleInELSS_0EEEST_EEEEEENS4_6LayoutISC_NS5_IJNSA_ILi0EEESX_SX_EEEEENS5_IJNS4_10UnderscoreES10_S10_EEEEENS4_13SM90_TMA_LOADENS4_14ComposedLayoutINS4_7SwizzleILi2ELi4ELi3EEENS4_18smem_ptr_flag_bitsILi8EEENSW_INS5_IJNSA_ILi8EEESG_EEENS5_IJSG_SB_EEEEEEEvNS4_8identityES13_S1D_vS1E_EENS_8epilogue10collective18CollectiveEpilogueINS1G_23Sm100TmaWarpSpecializedILi4ELi2ELi64ELb0ELb0EEEJSH_NS5_IJNSW_ISE_SB_EENSW_ISG_SB_EEEEESI_SJ_SI_SJ_NS1G_6fusion15FusionCallbacksIS1K_NS1O_17LinearCombinationISI_fSI_fLNS_15FloatRoundStyleE2EEESH_S1N_JEEENS4_5SM1004TMEM4LOAD26SM100_TMEM_LOAD_32dp32b64xES13_S1D_NS4_39AutoVectorizingCopyWithAssumedAlignmentILi128EEENS4_14SM90_TMA_STOREES1D_S1Z_S1Z_EEEvvEEEEvNT_6ParamsE --------------------------
	.section	.nv.shared._ZN7cutlass13device_kernelINS_4gemm6kernel13GemmUniversalIN4cute5tupleIJiiiiEEENS1_10collective13CollectiveMmaINS1_35MainloopSm100TmaUmmaWarpSpecializedILi7ELi2ELi2ENS5_IJNS4_1CILi1EEESB_SB_EEEEENS5_IJNSA_ILi128EEENSA_ILi256EEENSA_ILi64EEEEEENS_12float_e5m2_tENS5_IJlSB_lEEESI_SJ_NS4_8TiledMMAINS4_8MMA_AtomIJNS4_10MMA_TraitsINS4_19SM100_MMA_F8F6F4_SSEJSI_SI_fSE_SF_NS4_17integral_constantINS4_4UMMA5MajorELSQ_0EEESR_NSO_INSP_7ScaleInELSS_0EEEST_EEEEEENS4_6LayoutISC_NS5_IJNSA_ILi0EEESX_SX_EEEEENS5_IJNS4_10UnderscoreES10_S10_EEEEENS4_13SM90_TMA_LOADENS4_14ComposedLayoutINS4_7SwizzleILi2ELi4ELi3EEENS4_18smem_ptr_flag_bitsILi8EEENSW_INS5_IJNSA_ILi8EEESG_EEENS5_IJSG_SB_EEEEEEEvNS4_8identityES13_S1D_vS1E_EENS_8epilogue10collective18CollectiveEpilogueINS1G_23Sm100TmaWarpSpecializedILi4ELi2ELi64ELb0ELb0EEEJSH_NS5_IJNSW_ISE_SB_EENSW_ISG_SB_EEEEESI_SJ_SI_SJ_NS1G_6fusion15FusionCallbacksIS1K_NS1O_17LinearCombinationISI_fSI_fLNS_15FloatRoundStyleE2EEESH_S1N_JEEENS4_5SM1004TMEM4LOAD26SM100_TMEM_LOAD_32dp32b64xES13_S1D_NS4_39AutoVectorizingCopyWithAssumedAlignmentILi128EEENS4_14SM90_TMA_STOREES1D_S1Z_S1Z_EEEvvEEEEvNT_6ParamsE,"aw",@nobits
	.sectionflags	@""
	.align	16
	.zero		1024


//--------------------- .nv.shared.reserved.0     --------------------------
	.section	.nv.shared.reserved.0,"aw",@nobits
	.weak		__nv_reservedSMEM_offset_0_alias
	.size		__nv_reservedSMEM_offset_0_alias, 0, 64
	.other		__nv_reservedSMEM_offset_0_alias,@"STO_CUDA_RESERVED_SHARED STV_DEFAULT"
__nv_reservedSMEM_offset_0_alias:
	.zero		0
.nv.shared.reserved.0:
	.zero		64
	.weak		__nv_reservedSMEM_tcgen05_partition
	.type		__nv_reservedSMEM_tcgen05_partition,@object
	.size		__nv_reservedSMEM_tcgen05_partition,(.L_0 - __nv_reservedSMEM_tcgen05_partition)
__nv_reservedSMEM_tcgen05_partition:
	.zero		32
.L_0:


//--------------------- .nv.global                --------------------------
	.section	.nv.global,"aw",@nobits
.nv.global:
	.type		_ZN40_INTERNAL_cb613095_4_k_cu_e573df70_381804cute1_E,@object
	.size		_ZN40_INTERNAL_cb613095_4_k_cu_e573df70_381804cute1_E,(_ZN40_INTERNAL_cb613095_4_k_cu_e573df70_381804cuda3std3__45__cpo6cbeginE - _ZN40_INTERNAL_cb613095_4_k_cu_e573df70_381804cute1_E)
_ZN40_INTERNAL_cb613095_4_k_cu_e573df70_381804cute1_E:
	.zero		1
	.type		_ZN40_INTERNAL_cb613095_4_k_cu_e573df70_381804cuda3std3__45__cpo6cbeginE,@object
	.size		_ZN40_INTERNAL_cb613095_4_k_cu_e573df70_381804cuda3std3__45__cpo6cbeginE,(_ZN40_INTERNAL_cb613095_4_k_cu_e573df70_381804cuda3std3__48in_placeE - _ZN40_INTERNAL_cb613095_4_k_cu_e573df70_381804cuda3std3__45__cpo6cbeginE)
_ZN40_INTERNAL_cb613095_4_k_cu_e573df70_381804cuda3std3__45__cpo6cbeginE:
	.zero		1
	.type		_ZN40_INTERNAL_cb613095_4_k_cu_e573df70_381804cuda3std3__48in_placeE,@object
	.size		_ZN40_INTERNAL_cb613095_4_k_cu_e573df70_381804cuda3std3__48in_placeE,(_ZN40_INTERNAL_cb613095_4_k_cu_e573df70_381804cuda3std6ranges3__45__cpo9iter_moveE - _ZN40_INTERNAL_cb613095_4_k_cu_e573df70_381804cuda3std3__48in_placeE)
_ZN40_INTERNAL_cb613095_4_k_cu_e573df70_381804cuda3std3__48in_placeE:
	.zero		1
	.type		_ZN40_INTERNAL_cb613095_4_k_cu_e573df70_381804cuda3std6ranges3__45__cpo9iter_moveE,@object
	.size		_ZN40_INTERNAL_cb613095_4_k_cu_e573df70_381804cuda3std6ranges3__45__cpo9iter_moveE,(_ZN40_INTERNAL_cb613095_4_k_cu_e573df70_381804cuda3std3__45__cpo5beginE - _ZN40_INTERNAL_cb613095_4_k_cu_e573df70_381804cuda3std6ranges3__45__cpo9iter_moveE)
_ZN40_INTERNAL_cb613095_4_k_cu_e573df70_381804cuda3std6ranges3__45__cpo9iter_moveE:
	.zero		1
	.type		_ZN40_INTERNAL_cb613095_4_k_cu_e573df70_381804cuda3std3__45__cpo5beginE,@object
	.size		_ZN40_INTERNAL_cb613095_4_k_cu_e573df70_381804cuda3std3__45__cpo5beginE,(_ZN40_INTERNAL_cb613095_4_k_cu_e573df70_381804cuda3std3__442_GLOBAL__N__cb613095_4_k_cu_e573df70_381806ignoreE - _ZN40_INTERNAL_cb613095_4_k_cu_e573df70_381804cuda3std3__45__cpo5beginE)
_ZN40_INTERNAL_cb613095_4_k_cu_e573df70_381804cuda3std3__45__cpo5beginE:
	.zero		1
	.type		_ZN40_INTERNAL_cb613095_4_k_cu_e573df70_381804cuda3std3__442_GLOBAL__N__cb613095_4_k_cu_e573df70_381806ignoreE,@object
	.size		_ZN40_INTERNAL_cb613095_4_k_cu_e573df70_381804cuda3std3__442_GLOBAL__N__cb613095_4_k_cu_e573df70_381806ignoreE,(_ZN40_INTERNAL_cb613095_4_k_cu_e573df70_381804cute7productE - _ZN40_INTERNAL_cb613095_4_k_cu_e573df70_381804cuda3std3__442_GLOBAL__N__cb613095_4_k_cu_e573df70_381806ignoreE)
_ZN40_INTERNAL_cb613095_4_k_cu_e573df70_381804cuda3std3__442_GLOBAL__N__cb613095_4_k_cu_e573df70_381806ignoreE:
	.zero		1
	.type		_ZN40_INTERNAL_cb613095_4_k_cu_e573df70_381804cute7productE,@object
	.size		_ZN40_INTERNAL_cb613095_4_k_cu_e573df70_381804cute7productE,(_ZN40_INTERNAL_cb613095_4_k_cu_e573df70_381804cuda3std3__45__cpo3endE - _ZN40_INTERNAL_cb613095_4_k_cu_e573df70_381804cute7productE)
_ZN40_INTERNAL_cb613095_4_k_cu_e573df70_381804cute7productE:
	.zero		1
	.type		_ZN40_INTERNAL_cb613095_4_k_cu_e573df70_381804cuda3std3__45__cpo3endE,@object
	.size		_ZN40_INTERNAL_cb613095_4_k_cu_e573df70_381804cuda3std3__45__cpo3endE,(_ZN40_INTERNAL_cb613095_4_k_cu_e573df70_381804cuda3std3__419piecewise_constructE - _ZN40_INTERNAL_cb613095_4_k_cu_e573df70_381804cuda3std3__45__cpo3endE)
_ZN40_INTERNAL_cb613095_4_k_cu_e573df70_381804cuda3std3__45__cpo3endE:
	.zero		1
	.type		_ZN40_INTERNAL_cb613095_4_k_cu_e573df70_381804cuda3std3__419piecewise_constructE,@object
	.size		_ZN40_INTERNAL_cb613095_4_k_cu_e573df70_381804cuda3std3__419piecewise_constructE,(_ZN40_INTERNAL_cb613095_4_k_cu_e573df70_381804cuda3std3__45__cpo4cendE - _ZN40_INTERNAL_cb613095_4_k_cu_e573df70_381804cuda3std3__419piecewise_constructE)
_ZN40_INTERNAL_cb613095_4_k_cu_e573df70_381804cuda3std3__419piecewise_constructE:
	.zero		1
	.type		_ZN40_INTERNAL_cb613095_4_k_cu_e573df70_381804cuda3std3__45__cpo4cendE,@object
	.size		_ZN40_INTERNAL_cb613095_4_k_cu_e573df70_381804cuda3std3__45__cpo4cendE,(_ZN40_INTERNAL_cb613095_4_k_cu_e573df70_381804cuda3std6ranges3__45__cpo4swapE - _ZN40_INTERNAL_cb613095_4_k_cu_e573df70_381804cuda3std3__45__cpo4cendE)
_ZN40_INTERNAL_cb613095_4_k_cu_e573df70_381804cuda3std3__45__cpo4cendE:
	.zero		1
	.type		_ZN40_INTERNAL_cb613095_4_k_cu_e573df70_381804cuda3std6ranges3__45__cpo4swapE,@object
	.size		_ZN40_INTERNAL_cb613095_4_k_cu_e573df70_381804cuda3std6ranges3__45__cpo4swapE,(.L_11 - _ZN40_INTERNAL_cb613095_4_k_cu_e573df70_381804cuda3std6ranges3__45__cpo4swapE)
_ZN40_INTERNAL_cb613095_4_k_cu_e573df70_381804cuda3std6ranges3__45__cpo4swapE:
	.zero		1
.L_11:


//--------------------- .nv.constant0._ZN7cutlass13device_kernelINS_4gemm6kernel13GemmUniversalIN4cute5tupleIJiiiiEEENS1_10collective13CollectiveMmaINS1_35MainloopSm100TmaUmmaWarpSpecializedILi7ELi2ELi2ENS5_IJNS4_1CILi1EEESB_SB_EEEEENS5_IJNSA_ILi128EEENSA_ILi256EEENSA_ILi64EEEEEENS_12float_e5m2_tENS5_IJlSB_lEEESI_SJ_NS4_8TiledMMAINS4_8MMA_AtomIJNS4_10MMA_TraitsINS4_19SM100_MMA_F8F6F4_SSEJSI_SI_fSE_SF_NS4_17integral_constantINS4_4UMMA5MajorELSQ_0EEESR_NSO_INSP_7ScaleInELSS_0EEEST_EEEEEENS4_6LayoutISC_NS5_IJNSA_ILi0EEESX_SX_EEEEENS5_IJNS4_10UnderscoreES10_S10_EEEEENS4_13SM90_TMA_LOADENS4_14ComposedLayoutINS4_7SwizzleILi2ELi4ELi3EEENS4_18smem_ptr_flag_bitsILi8EEENSW_INS5_IJNSA_ILi8EEESG_EEENS5_IJSG_SB_EEEEEEEvNS4_8identityES13_S1D_vS1E_EENS_8epilogue10collective18CollectiveEpilogueINS1G_23Sm100TmaWarpSpecializedILi4ELi2ELi64ELb0ELb0EEEJSH_NS5_IJNSW_ISE_SB_EENSW_ISG_SB_EEEEESI_SJ_SI_SJ_NS1G_6fusion15FusionCallbacksIS1K_NS1O_17LinearCombinationISI_fSI_fLNS_15FloatRoundStyleE2EEESH_S1N_JEEENS4_5SM1004TMEM4LOAD26SM100_TMEM_LOAD_32dp32b64xES13_S1D_NS4_39AutoVectorizingCopyWithAssumedAlignmentILi128EEENS4_14SM90_TMA_STOREES1D_S1Z_S1Z_EEEvvEEEEvNT_6ParamsE --------------------------
	.section	.nv.constant0._ZN7cutlass13device_kernelINS_4gemm6kernel13GemmUniversalIN4cute5tupleIJiiiiEEENS1_10collective13CollectiveMmaINS1_35MainloopSm100TmaUmmaWarpSpecializedILi7ELi2ELi2ENS5_IJNS4_1CILi1EEESB_SB_EEEEENS5_IJNSA_ILi128EEENSA_ILi256EEENSA_ILi64EEEEEENS_12float_e5m2_tENS5_IJlSB_lEEESI_SJ_NS4_8TiledMMAINS4_8MMA_AtomIJNS4_10MMA_TraitsINS4_19SM100_MMA_F8F6F4_SSEJSI_SI_fSE_SF_NS4_17integral_constantINS4_4UMMA5MajorELSQ_0EEESR_NSO_INSP_7ScaleInELSS_0EEEST_EEEEEENS4_6LayoutISC_NS5_IJNSA_ILi0EEESX_SX_EEEEENS5_IJNS4_10UnderscoreES10_S10_EEEEENS4_13SM90_TMA_LOADENS4_14ComposedLayoutINS4_7SwizzleILi2ELi4ELi3EEENS4_18smem_ptr_flag_bitsILi8EEENSW_INS5_IJNSA_ILi8EEESG_EEENS5_IJSG_SB_EEEEEEEvNS4_8identityES13_S1D_vS1E_EENS_8epilogue10collective18CollectiveEpilogueINS1G_23Sm100TmaWarpSpecializedILi4ELi2ELi64ELb0ELb0EEEJSH_NS5_IJNSW_ISE_SB_EENSW_ISG_SB_EEEEESI_SJ_SI_SJ_NS1G_6fusion15FusionCallbacksIS1K_NS1O_17LinearCombinationISI_fSI_fLNS_15FloatRoundStyleE2EEESH_S1N_JEEENS4_5SM1004TMEM4LOAD26SM100_TMEM_LOAD_32dp32b64xES13_S1D_NS4_39AutoVectorizingCopyWithAssumedAlignmentILi128EEENS4_14SM90_TMA_STOREES1D_S1Z_S1Z_EEEvvEEEEvNT_6ParamsE,"a",@progbits
	.sectionflags	@""
	.align	4
.nv.constant0._ZN7cutlass13device_kernelINS_4gemm6kernel13GemmUniversalIN4cute5tupleIJiiiiEEENS1_10collective13CollectiveMmaINS1_35MainloopSm100TmaUmmaWarpSpecializedILi7ELi2ELi2ENS5_IJNS4_1CILi1EEESB_SB_EEEEENS5_IJNSA_ILi128EEENSA_ILi256EEENSA_ILi64EEEEEENS_12float_e5m2_tENS5_IJlSB_lEEESI_SJ_NS4_8TiledMMAINS4_8MMA_AtomIJNS4_10MMA_TraitsINS4_19SM100_MMA_F8F6F4_SSEJSI_SI_fSE_SF_NS4_17integral_constantINS4_4UMMA5MajorELSQ_0EEESR_NSO_INSP_7ScaleInELSS_0EEEST_EEEEEENS4_6LayoutISC_NS5_IJNSA_ILi0EEESX_SX_EEEEENS5_IJNS4_10UnderscoreES10_S10_EEEEENS4_13SM90_TMA_LOADENS4_14ComposedLayoutINS4_7SwizzleILi2ELi4ELi3EEENS4_18smem_ptr_flag_bitsILi8EEENSW_INS5_IJNSA_ILi8EEESG_EEENS5_IJSG_SB_EEEEEEEvNS4_8identityES13_S1D_vS1E_EENS_8epilogue10collective18CollectiveEpilogueINS1G_23Sm100TmaWarpSpecializedILi4ELi2ELi64ELb0ELb0EEEJSH_NS5_IJNSW_ISE_SB_EENSW_ISG_SB_EEEEESI_SJ_SI_SJ_NS1G_6fusion15FusionCallbacksIS1K_NS1O_17LinearCombinationISI_fSI_fLNS_15FloatRoundStyleE2EEESH_S1N_JEEENS4_5SM1004TMEM4LOAD26SM100_TMEM_LOAD_32dp32b64xES13_S1D_NS4_39AutoVectorizingCopyWithAssumedAlignmentILi128EEENS4_14SM90_TMA_STOREES1D_S1Z_S1Z_EEEvvEEEEvNT_6ParamsE:
	.zero		2944


//--------------------- SYMBOLS --------------------------

	.type		.nv.reservedSmem.offset0,@object
	.size		.nv.reservedSmem.offset0,0x4
	.type		.nv.reservedSmem.cap,@object
	.size		.nv.reservedSmem.cap,0x4
	.type		__assertfail,@function
